	.target	sm_103a

	.elftype	@"ET_EXEC"


//--------------------- .note.nv.tkinfo           --------------------------
	.section	.note.nv.tkinfo,"",@"SHT_NOTE"
	.sectionflags	@"SHF_NOTE_NV_TKINFO"
	.tkinfo
        /*0018*/ 	.word	0x00000002
        /*0030*/ 	.string	""
        /*0030*/ 	.string	"ptxas"
        /*0030*/ 	.string	"Cuda compilation tools, release 13.0, V13.0.88"
        /*0030*/ 	.string	"Build cuda_13.0.r13.0/compiler.36424714_0"
        /*0030*/ 	.string	"-arch sm_103a -m 64 "



//--------------------- .note.nv.cuinfo           --------------------------
	.section	.note.nv.cuinfo,"",@"SHT_NOTE"
	.sectionflags	@"SHF_NOTE_NV_CUINFO"
        /*0018*/ 	.short	0x0002
        /*001a*/ 	.short	0x0067
        /*001c*/ 	.short	0x0082
	.zero		2


//--------------------- .nv.info                  --------------------------
	.section	.nv.info,"",@"SHT_CUDA_INFO"
	.align	4


	//----- nvinfo : EIATTR_REGCOUNT
	.align		4
        /*0000*/ 	.byte	0x04, 0x2f
        /*0002*/ 	.short	(.L_12 - .L_11)
	.align		4
.L_11:
        /*0004*/ 	.word	index@(_ZN7cutlass13device_kernelIN5flash11enable_sm90INS1_16FlashAttnFwdSm90INS1_25CollectiveMainloopFwdSm90ILi2EN4cute5tupleIJNS5_1CILi1EEES8_S8_EEENS6_IJNS7_ILi128EEENS7_ILi112EEENS7_ILi192EEEEEELi192ENS_6half_tEfNS_4arch4Sm90ELb1ELb0ELb1ELb1ELb0ELb1ELb0ELb1ELb1ELb1ELb0ELb0EEENS1_21CollectiveEpilogueFwdINS6_IJSA_SC_SB_EEES9_SE_SG_Li256ELb1ELb1ELb0ELb0EEENS1_36VarlenDynamicPersistentTileSchedulerILi128ELi112ELi256ELi128ELb0ELb1ELb1ELb1ELb1ELb1EEEEEEEEEvNT_6ParamsE)
        /*0008*/ 	.word	0x00000004


	//----- nvinfo : EIATTR_FRAME_SIZE
	.align		4
.L_12:
        /*000c*/ 	.byte	0x04, 0x11
        /*000e*/ 	.short	(.L_14 - .L_13)
	.align		4
.L_13:
        /*0010*/ 	.word	index@(_ZN7cutlass13device_kernelIN5flash11enable_sm90INS1_16FlashAttnFwdSm90INS1_25CollectiveMainloopFwdSm90ILi2EN4cute5tupleIJNS5_1CILi1EEES8_S8_EEENS6_IJNS7_ILi128EEENS7_ILi112EEENS7_ILi192EEEEEELi192ENS_6half_tEfNS_4arch4Sm90ELb1ELb0ELb1ELb1ELb0ELb1ELb0ELb1ELb1ELb1ELb0ELb0EEENS1_21CollectiveEpilogueFwdINS6_IJSA_SC_SB_EEES9_SE_SG_Li256ELb1ELb1ELb0ELb0EEENS1_36VarlenDynamicPersistentTileSchedulerILi128ELi112ELi256ELi128ELb0ELb1ELb1ELb1ELb1ELb1EEEEEEEEEvNT_6ParamsE)
        /*0014*/ 	.word	0x00000000


	//----- nvinfo : EIATTR_REGCOUNT
	.align		4
.L_14:
        /*0018*/ 	.byte	0x04, 0x2f
        /*001a*/ 	.short	(.L_16 - .L_15)
	.align		4
.L_15:
        /*001c*/ 	.word	index@(_ZN7cutlass13device_kernelIN5flash11enable_sm90INS1_16FlashAttnFwdSm90INS1_25CollectiveMainloopFwdSm90ILi2EN4cute5tupleIJNS5_1CILi1EEES8_S8_EEENS6_IJNS7_ILi128EEENS7_ILi112EEENS7_ILi192EEEEEELi192ENS_6half_tEfNS_4arch4Sm90ELb1ELb0ELb1ELb1ELb0ELb0ELb0ELb1ELb1ELb1ELb0ELb0EEENS1_21CollectiveEpilogueFwdINS6_IJSA_SC_SB_EEES9_SE_SG_Li256ELb1ELb1ELb0ELb0EEENS1_36VarlenDynamicPersistentTileSchedulerILi128ELi112ELi256ELi128ELb0ELb1ELb1ELb1ELb1ELb1EEEEEEEEEvNT_6ParamsE)
        /*0020*/ 	.word	0x00000004


	//----- nvinfo : EIATTR_FRAME_SIZE
	.align		4
.L_16:
        /*0024*/ 	.byte	0x04, 0x11
        /*0026*/ 	.short	(.L_18 - .L_17)
	.align		4
.L_17:
        /*0028*/ 	.word	index@(_ZN7cutlass13device_kernelIN5flash11enable_sm90INS1_16FlashAttnFwdSm90INS1_25CollectiveMainloopFwdSm90ILi2EN4cute5tupleIJNS5_1CILi1EEES8_S8_EEENS6_IJNS7_ILi128EEENS7_ILi112EEENS7_ILi192EEEEEELi192ENS_6half_tEfNS_4arch4Sm90ELb1ELb0ELb1ELb1ELb0ELb0ELb0ELb1ELb1ELb1ELb0ELb0EEENS1_21CollectiveEpilogueFwdINS6_IJSA_SC_SB_EEES9_SE_SG_Li256ELb1ELb1ELb0ELb0EEENS1_36VarlenDynamicPersistentTileSchedulerILi128ELi112ELi256ELi128ELb0ELb1ELb1ELb1ELb1ELb1EEEEEEEEEvNT_6ParamsE)
        /*002c*/ 	.word	0x00000000


	//----- nvinfo : EIATTR_REGCOUNT
	.align		4
.L_18:
        /*0030*/ 	.byte	0x04, 0x2f
        /*0032*/ 	.short	(.L_20 - .L_19)
	.align		4
.L_19:
        /*0034*/ 	.word	index@(_ZN7cutlass13device_kernelIN5flash11enable_sm90INS1_16FlashAttnFwdSm90INS1_25CollectiveMainloopFwdSm90ILi2EN4cute5tupleIJNS5_1CILi1EEES8_S8_EEENS6_IJNS7_ILi128EEENS7_ILi112EEENS7_ILi192EEEEEELi192ENS_6half_tEfNS_4arch4Sm90ELb1ELb0ELb1ELb0ELb0ELb0ELb0ELb1ELb1ELb1ELb0ELb0EEENS1_21CollectiveEpilogueFwdINS6_IJSA_SC_SB_EEES9_SE_SG_Li256ELb0ELb1ELb0ELb0EEENS1_30DynamicPersistentTileSchedulerILi256ELi128ELb0ELb1ELb1EEEEEEEEEvNT_6ParamsE)
        /*0038*/ 	.word	0x00000004


	//----- nvinfo : EIATTR_FRAME_SIZE
	.align		4
.L_20:
        /*003c*/ 	.byte	0x04, 0x11
        /*003e*/ 	.short	(.L_22 - .L_21)
	.align		4
.L_21:
        /*0040*/ 	.word	index@(_ZN7cutlass13device_kernelIN5flash11enable_sm90INS1_16FlashAttnFwdSm90INS1_25CollectiveMainloopFwdSm90ILi2EN4cute5tupleIJNS5_1CILi1EEES8_S8_EEENS6_IJNS7_ILi128EEENS7_ILi112EEENS7_ILi192EEEEEELi192ENS_6half_tEfNS_4arch4Sm90ELb1ELb0ELb1ELb0ELb0ELb0ELb0ELb1ELb1ELb1ELb0ELb0EEENS1_21CollectiveEpilogueFwdINS6_IJSA_SC_SB_EEES9_SE_SG_Li256ELb0ELb1ELb0ELb0EEENS1_30DynamicPersistentTileSchedulerILi256ELi128ELb0ELb1ELb1EEEEEEEEEvNT_6ParamsE)
        /*0044*/ 	.word	0x00000000


	//----- nvinfo : EIATTR_REGCOUNT
	.align		4
.L_22:
        /*0048*/ 	.byte	0x04, 0x2f
        /*004a*/ 	.short	(.L_24 - .L_23)
	.align		4
.L_23:
        /*004c*/ 	.word	index@(_ZN7cutlass13device_kernelIN5flash11enable_sm90INS1_16FlashAttnFwdSm90INS1_25CollectiveMainloopFwdSm90ILi2EN4cute5tupleIJNS5_1CILi1EEES8_S8_EEENS6_IJNS7_ILi128EEENS7_ILi96EEENS7_ILi192EEEEEELi192ENS_6half_tEfNS_4arch4Sm90ELb0ELb1ELb1ELb1ELb0ELb1ELb0ELb1ELb1ELb1ELb0ELb0EEENS1_21CollectiveEpilogueFwdINS6_IJSA_SC_SB_EEES9_SE_SG_Li256ELb1ELb1ELb0ELb0EEENS1_36VarlenDynamicPersistentTileSchedulerILi128ELi96ELi256ELi128ELb0ELb1ELb1ELb1ELb0ELb1EEEEEEEEEvNT_6ParamsE)
        /*0050*/ 	.word	0x00000004


	//----- nvinfo : EIATTR_FRAME_SIZE
	.align		4
.L_24:
        /*0054*/ 	.byte	0x04, 0x11
        /*0056*/ 	.short	(.L_26 - .L_25)
	.align		4
.L_25:
        /*0058*/ 	.word	index@(_ZN7cutlass13device_kernelIN5flash11enable_sm90INS1_16FlashAttnFwdSm90INS1_25CollectiveMainloopFwdSm90ILi2EN4cute5tupleIJNS5_1CILi1EEES8_S8_EEENS6_IJNS7_ILi128EEENS7_ILi96EEENS7_ILi192EEEEEELi192ENS_6half_tEfNS_4arch4Sm90ELb0ELb1ELb1ELb1ELb0ELb1ELb0ELb1ELb1ELb1ELb0ELb0EEENS1_21CollectiveEpilogueFwdINS6_IJSA_SC_SB_EEES9_SE_SG_Li256ELb1ELb1ELb0ELb0EEENS1_36VarlenDynamicPersistentTileSchedulerILi128ELi96ELi256ELi128ELb0ELb1ELb1ELb1ELb0ELb1EEEEEEEEEvNT_6ParamsE)
        /*005c*/ 	.word	0x00000000


	//----- nvinfo : EIATTR_REGCOUNT
	.align		4
.L_26:
        /*0060*/ 	.byte	0x04, 0x2f
        /*0062*/ 	.short	(.L_28 - .L_27)
	.align		4
.L_27:
        /*0064*/ 	.word	index@(_ZN7cutlass13device_kernelIN5flash11enable_sm90INS1_16FlashAttnFwdSm90INS1_25CollectiveMainloopFwdSm90ILi2EN4cute5tupleIJNS5_1CILi1EEES8_S8_EEENS6_IJNS7_ILi128EEENS7_ILi96EEENS7_ILi192EEEEEELi192ENS_6half_tEfNS_4arch4Sm90ELb0ELb1ELb1ELb1ELb0ELb0ELb0ELb1ELb1ELb1ELb0ELb0EEENS1_21CollectiveEpilogueFwdINS6_IJSA_SC_SB_EEES9_SE_SG_Li256ELb1ELb1ELb0ELb0EEENS1_36VarlenDynamicPersistentTileSchedulerILi128ELi96ELi256ELi128ELb0ELb1ELb1ELb1ELb0ELb1EEEEEEEEEvNT_6ParamsE)
        /*0068*/ 	.word	0x00000004


	//----- nvinfo : EIATTR_FRAME_SIZE
	.align		4
.L_28:
        /*006c*/ 	.byte	0x04, 0x11
        /*006e*/ 	.short	(.L_30 - .L_29)
	.align		4
.L_29:
        /*0070*/ 	.word	index@(_ZN7cutlass13device_kernelIN5flash11enable_sm90INS1_16FlashAttnFwdSm90INS1_25CollectiveMainloopFwdSm90ILi2EN4cute5tupleIJNS5_1CILi1EEES8_S8_EEENS6_IJNS7_ILi128EEENS7_ILi96EEENS7_ILi192EEEEEELi192ENS_6half_tEfNS_4arch4Sm90ELb0ELb1ELb1ELb1ELb0ELb0ELb0ELb1ELb1ELb1ELb0ELb0EEENS1_21CollectiveEpilogueFwdINS6_IJSA_SC_SB_EEES9_SE_SG_Li256ELb1ELb1ELb0ELb0EEENS1_36VarlenDynamicPersistentTileSchedulerILi128ELi96ELi256ELi128ELb0ELb1ELb1ELb1ELb0ELb1EEEEEEEEEvNT_6ParamsE)
        /*0074*/ 	.word	0x00000000


	//----- nvinfo : EIATTR_REGCOUNT
	.align		4
.L_30:
        /*0078*/ 	.byte	0x04, 0x2f
        /*007a*/ 	.short	(.L_32 - .L_31)
	.align		4
.L_31:
        /*007c*/ 	.word	index@(_ZN7cutlass13device_kernelIN5flash11enable_sm90INS1_16FlashAttnFwdSm90INS1_25CollectiveMainloopFwdSm90ILi2EN4cute5tupleIJNS5_1CILi1EEES8_S8_EEENS6_IJNS7_ILi128EEENS7_ILi96EEENS7_ILi192EEEEEELi192ENS_6half_tEfNS_4arch4Sm90ELb0ELb1ELb1ELb0ELb0ELb0ELb0ELb1ELb1ELb1ELb0ELb0EEENS1_21CollectiveEpilogueFwdINS6_IJSA_SC_SB_EEES9_SE_SG_Li256ELb0ELb1ELb0ELb0EEENS1_30DynamicPersistentTileSchedulerILi256ELi128ELb0ELb1ELb1EEEEEEEEEvNT_6ParamsE)
        /*0080*/ 	.word	0x00000004


	//----- nvinfo : EIATTR_FRAME_SIZE
	.align		4
.L_32:
        /*0084*/ 	.byte	0x04, 0x11
        /*0086*/ 	.short	(.L_34 - .L_33)
	.align		4
.L_33:
        /*0088*/ 	.word	index@(_ZN7cutlass13device_kernelIN5flash11enable_sm90INS1_16FlashAttnFwdSm90INS1_25CollectiveMainloopFwdSm90ILi2EN4cute5tupleIJNS5_1CILi1EEES8_S8_EEENS6_IJNS7_ILi128EEENS7_ILi96EEENS7_ILi192EEEEEELi192ENS_6half_tEfNS_4arch4Sm90ELb0ELb1ELb1ELb0ELb0ELb0ELb0ELb1ELb1ELb1ELb0ELb0EEENS1_21CollectiveEpilogueFwdINS6_IJSA_SC_SB_EEES9_SE_SG_Li256ELb0ELb1ELb0ELb0EEENS1_30DynamicPersistentTileSchedulerILi256ELi128ELb0ELb1ELb1EEEEEEEEEvNT_6ParamsE)
        /*008c*/ 	.word	0x00000000


	//----- nvinfo : EIATTR_REGCOUNT
	.align		4
.L_34:
        /*0090*/ 	.byte	0x04, 0x2f
        /*0092*/ 	.short	(.L_36 - .L_35)
	.align		4
.L_35:
        /*0094*/ 	.word	index@(_ZN7cutlass13device_kernelIN5flash11enable_sm90INS1_16FlashAttnFwdSm90INS1_25CollectiveMainloopFwdSm90ILi2EN4cute5tupleIJNS5_1CILi1EEES8_S8_EEENS6_IJNS7_ILi128EEENS7_ILi112EEENS7_ILi192EEEEEELi192ENS_6half_tEfNS_4arch4Sm90ELb0ELb0ELb1ELb1ELb0ELb1ELb0ELb1ELb1ELb1ELb0ELb0EEENS1_21CollectiveEpilogueFwdINS6_IJSA_SC_SB_EEES9_SE_SG_Li256ELb1ELb1ELb0ELb0EEENS1_36VarlenDynamicPersistentTileSchedulerILi128ELi112ELi256ELi128ELb0ELb1ELb1ELb0ELb1ELb1EEEEEEEEEvNT_6ParamsE)
        /*0098*/ 	.word	0x00000004


	//----- nvinfo : EIATTR_FRAME_SIZE
	.align		4
.L_36:
        /*009c*/ 	.byte	0x04, 0x11
        /*009e*/ 	.short	(.L_38 - .L_37)
	.align		4
.L_37:
        /*00a0*/ 	.word	index@(_ZN7cutlass13device_kernelIN5flash11enable_sm90INS1_16FlashAttnFwdSm90INS1_25CollectiveMainloopFwdSm90ILi2EN4cute5tupleIJNS5_1CILi1EEES8_S8_EEENS6_IJNS7_ILi128EEENS7_ILi112EEENS7_ILi192EEEEEELi192ENS_6half_tEfNS_4arch4Sm90ELb0ELb0ELb1ELb1ELb0ELb1ELb0ELb1ELb1ELb1ELb0ELb0EEENS1_21CollectiveEpilogueFwdINS6_IJSA_SC_SB_EEES9_SE_SG_Li256ELb1ELb1ELb0ELb0EEENS1_36VarlenDynamicPersistentTileSchedulerILi128ELi112ELi256ELi128ELb0ELb1ELb1ELb0ELb1ELb1EEEEEEEEEvNT_6ParamsE)
        /*00a4*/ 	.word	0x00000000


	//----- nvinfo : EIATTR_REGCOUNT
	.align		4
.L_38:
        /*00a8*/ 	.byte	0x04, 0x2f
        /*00aa*/ 	.short	(.L_40 - .L_39)
	.align		4
.L_39:
        /*00ac*/ 	.word	index@(_ZN7cutlass13device_kernelIN5flash11enable_sm90INS1_16FlashAttnFwdSm90INS1_25CollectiveMainloopFwdSm90ILi2EN4cute5tupleIJNS5_1CILi1EEES8_S8_EEENS6_IJNS7_ILi128EEENS7_ILi112EEENS7_ILi192EEEEEELi192ENS_6half_tEfNS_4arch4Sm90ELb0ELb0ELb1ELb1ELb0ELb0ELb0ELb1ELb1ELb1ELb0ELb0EEENS1_21CollectiveEpilogueFwdINS6_IJSA_SC_SB_EEES9_SE_SG_Li256ELb1ELb1ELb0ELb0EEENS1_36VarlenDynamicPersistentTileSchedulerILi128ELi112ELi256ELi128ELb0ELb1ELb1ELb0ELb1ELb1EEEEEEEEEvNT_6ParamsE)
        /*00b0*/ 	.word	0x00000004


	//----- nvinfo : EIATTR_FRAME_SIZE
	.align		4
.L_40:
        /*00b4*/ 	.byte	0x04, 0x11
        /*00b6*/ 	.short	(.L_42 - .L_41)
	.align		4
.L_41:
        /*00b8*/ 	.word	index@(_ZN7cutlass13device_kernelIN5flash11enable_sm90INS1_16FlashAttnFwdSm90INS1_25CollectiveMainloopFwdSm90ILi2EN4cute5tupleIJNS5_1CILi1EEES8_S8_EEENS6_IJNS7_ILi128EEENS7_ILi112EEENS7_ILi192EEEEEELi192ENS_6half_tEfNS_4arch4Sm90ELb0ELb0ELb1ELb1ELb0ELb0ELb0ELb1ELb1ELb1ELb0ELb0EEENS1_21CollectiveEpilogueFwdINS6_IJSA_SC_SB_EEES9_SE_SG_Li256ELb1ELb1ELb0ELb0EEENS1_36VarlenDynamicPersistentTileSchedulerILi128ELi112ELi256ELi128ELb0ELb1ELb1ELb0ELb1ELb1EEEEEEEEEvNT_6ParamsE)
        /*00bc*/ 	.word	0x00000000


	//----- nvinfo : EIATTR_REGCOUNT
	.align		4
.L_42:
        /*00c0*/ 	.byte	0x04, 0x2f
        /*00c2*/ 	.short	(.L_44 - .L_43)
	.align		4
.L_43:
        /*00c4*/ 	.word	index@(_ZN7cutlass13device_kernelIN5flash11enable_sm90INS1_16FlashAttnFwdSm90INS1_25CollectiveMainloopFwdSm90ILi2EN4cute5tupleIJNS5_1CILi2EEENS7_ILi1EEES9_EEENS6_IJNS7_ILi128EEENS7_ILi112EEENS7_ILi192EEEEEELi192ENS_6half_tEfNS_4arch4Sm90ELb0ELb0ELb1ELb0ELb0ELb0ELb0ELb1ELb1ELb1ELb0ELb0EEENS1_21CollectiveEpilogueFwdINS6_IJSB_SD_SC_EEESA_SF_SH_Li256ELb0ELb1ELb0ELb0EEENS1_29StaticPersistentTileSchedulerILb0EEEEEEEEEvNT_6ParamsE)
        /*00c8*/ 	.word	0x00000004


	//----- nvinfo : EIATTR_FRAME_SIZE
	.align		4
.L_44:
        /*00cc*/ 	.byte	0x04, 0x11
        /*00ce*/ 	.short	(.L_46 - .L_45)
	.align		4
.L_45:
        /*00d0*/ 	.word	index@(_ZN7cutlass13device_kernelIN5flash11enable_sm90INS1_16FlashAttnFwdSm90INS1_25CollectiveMainloopFwdSm90ILi2EN4cute5tupleIJNS5_1CILi2EEENS7_ILi1EEES9_EEENS6_IJNS7_ILi128EEENS7_ILi112EEENS7_ILi192EEEEEELi192ENS_6half_tEfNS_4arch4Sm90ELb0ELb0ELb1ELb0ELb0ELb0ELb0ELb1ELb1ELb1ELb0ELb0EEENS1_21CollectiveEpilogueFwdINS6_IJSB_SD_SC_EEESA_SF_SH_Li256ELb0ELb1ELb0ELb0EEENS1_29StaticPersistentTileSchedulerILb0EEEEEEEEEvNT_6ParamsE)
        /*00d4*/ 	.word	0x00000000


	//----- nvinfo : EIATTR_REGCOUNT
	.align		4
.L_46:
        /*00d8*/ 	.byte	0x04, 0x2f
        /*00da*/ 	.short	(.L_48 - .L_47)
	.align		4
.L_47:
        /*00dc*/ 	.word	index@(_ZN7cutlass13device_kernelIN5flash11enable_sm90INS1_16FlashAttnFwdSm90INS1_25CollectiveMainloopFwdSm90ILi2EN4cute5tupleIJNS5_1CILi1EEES8_S8_EEENS6_IJNS7_ILi128EEENS7_ILi112EEENS7_ILi192EEEEEELi192ENS_6half_tEfNS_4arch4Sm90ELb0ELb0ELb1ELb0ELb0ELb0ELb0ELb1ELb1ELb1ELb0ELb0EEENS1_21CollectiveEpilogueFwdINS6_IJSA_SC_SB_EEES9_SE_SG_Li256ELb0ELb1ELb0ELb0EEENS1_29StaticPersistentTileSchedulerILb0EEEEEEEEEvNT_6ParamsE)
        /*00e0*/ 	.word	0x00000004


	//----- nvinfo : EIATTR_FRAME_SIZE
	.align		4
.L_48:
        /*00e4*/ 	.byte	0x04, 0x11
        /*00e6*/ 	.short	(.L_50 - .L_49)
	.align		4
.L_49:
        /*00e8*/ 	.word	index@(_ZN7cutlass13device_kernelIN5flash11enable_sm90INS1_16FlashAttnFwdSm90INS1_25CollectiveMainloopFwdSm90ILi2EN4cute5tupleIJNS5_1CILi1EEES8_S8_EEENS6_IJNS7_ILi128EEENS7_ILi112EEENS7_ILi192EEEEEELi192ENS_6half_tEfNS_4arch4Sm90ELb0ELb0ELb1ELb0ELb0ELb0ELb0ELb1ELb1ELb1ELb0ELb0EEENS1_21CollectiveEpilogueFwdINS6_IJSA_SC_SB_EEES9_SE_SG_Li256ELb0ELb1ELb0ELb0EEENS1_29StaticPersistentTileSchedulerILb0EEEEEEEEEvNT_6ParamsE)
        /*00ec*/ 	.word	0x00000000


	//----- nvinfo : EIATTR_MIN_STACK_SIZE
	.align		4
.L_50:
        /*00f0*/ 	.byte	0x04, 0x12
        /*00f2*/ 	.short	(.L_52 - .L_51)
	.align		4
.L_51:
        /*00f4*/ 	.word	index@(_ZN7cutlass13device_kernelIN5flash11enable_sm90INS1_16FlashAttnFwdSm90INS1_25CollectiveMainloopFwdSm90ILi2EN4cute5tupleIJNS5_1CILi1EEES8_S8_EEENS6_IJNS7_ILi128EEENS7_ILi112EEENS7_ILi192EEEEEELi192ENS_6half_tEfNS_4arch4Sm90ELb0ELb0ELb1ELb0ELb0ELb0ELb0ELb1ELb1ELb1ELb0ELb0EEENS1_21CollectiveEpilogueFwdINS6_IJSA_SC_SB_EEES9_SE_SG_Li256ELb0ELb1ELb0ELb0EEENS1_29StaticPersistentTileSchedulerILb0EEEEEEEEEvNT_6ParamsE)
        /*00f8*/ 	.word	0x00000000


	//----- nvinfo : EIATTR_MIN_STACK_SIZE
	.align		4
.L_52:
        /*00fc*/ 	.byte	0x04, 0x12
        /*00fe*/ 	.short	(.L_54 - .L_53)
	.align		4
.L_53:
        /*0100*/ 	.word	index@(_ZN7cutlass13device_kernelIN5flash11enable_sm90INS1_16FlashAttnFwdSm90INS1_25CollectiveMainloopFwdSm90ILi2EN4cute5tupleIJNS5_1CILi2EEENS7_ILi1EEES9_EEENS6_IJNS7_ILi128EEENS7_ILi112EEENS7_ILi192EEEEEELi192ENS_6half_tEfNS_4arch4Sm90ELb0ELb0ELb1ELb0ELb0ELb0ELb0ELb1ELb1ELb1ELb0ELb0EEENS1_21CollectiveEpilogueFwdINS6_IJSB_SD_SC_EEESA_SF_SH_Li256ELb0ELb1ELb0ELb0EEENS1_29StaticPersistentTileSchedulerILb0EEEEEEEEEvNT_6ParamsE)
        /*0104*/ 	.word	0x00000000


	//----- nvinfo : EIATTR_MIN_STACK_SIZE
	.align		4
.L_54:
        /*0108*/ 	.byte	0x04, 0x12
        /*010a*/ 	.short	(.L_56 - .L_55)
	.align		4
.L_55:
        /*010c*/ 	.word	index@(_ZN7cutlass13device_kernelIN5flash11enable_sm90INS1_16FlashAttnFwdSm90INS1_25CollectiveMainloopFwdSm90ILi2EN4cute5tupleIJNS5_1CILi1EEES8_S8_EEENS6_IJNS7_ILi128EEENS7_ILi112EEENS7_ILi192EEEEEELi192ENS_6half_tEfNS_4arch4Sm90ELb0ELb0ELb1ELb1ELb0ELb0ELb0ELb1ELb1ELb1ELb0ELb0EEENS1_21CollectiveEpilogueFwdINS6_IJSA_SC_SB_EEES9_SE_SG_Li256ELb1ELb1ELb0ELb0EEENS1_36VarlenDynamicPersistentTileSchedulerILi128ELi112ELi256ELi128ELb0ELb1ELb1ELb0ELb1ELb1EEEEEEEEEvNT_6ParamsE)
        /*0110*/ 	.word	0x00000000


	//----- nvinfo : EIATTR_MIN_STACK_SIZE
	.align		4
.L_56:
        /*0114*/ 	.byte	0x04, 0x12
        /*0116*/ 	.short	(.L_58 - .L_57)
	.align		4
.L_57:
        /*0118*/ 	.word	index@(_ZN7cutlass13device_kernelIN5flash11enable_sm90INS1_16FlashAttnFwdSm90INS1_25CollectiveMainloopFwdSm90ILi2EN4cute5tupleIJNS5_1CILi1EEES8_S8_EEENS6_IJNS7_ILi128EEENS7_ILi112EEENS7_ILi192EEEEEELi192ENS_6half_tEfNS_4arch4Sm90ELb0ELb0ELb1ELb1ELb0ELb1ELb0ELb1ELb1ELb1ELb0ELb0EEENS1_21CollectiveEpilogueFwdINS6_IJSA_SC_SB_EEES9_SE_SG_Li256ELb1ELb1ELb0ELb0EEENS1_36VarlenDynamicPersistentTileSchedulerILi128ELi112ELi256ELi128ELb0ELb1ELb1ELb0ELb1ELb1EEEEEEEEEvNT_6ParamsE)
        /*011c*/ 	.word	0x00000000


	//----- nvinfo : EIATTR_MIN_STACK_SIZE
	.align		4
.L_58:
        /*0120*/ 	.byte	0x04, 0x12
        /*0122*/ 	.short	(.L_60 - .L_59)
	.align		4
.L_59:
        /*0124*/ 	.word	index@(_ZN7cutlass13device_kernelIN5flash11enable_sm90INS1_16FlashAttnFwdSm90INS1_25CollectiveMainloopFwdSm90ILi2EN4cute5tupleIJNS5_1CILi1EEES8_S8_EEENS6_IJNS7_ILi128EEENS7_ILi96EEENS7_ILi192EEEEEELi192ENS_6half_tEfNS_4arch4Sm90ELb0ELb1ELb1ELb0ELb0ELb0ELb0ELb1ELb1ELb1ELb0ELb0EEENS1_21CollectiveEpilogueFwdINS6_IJSA_SC_SB_EEES9_SE_SG_Li256ELb0ELb1ELb0ELb0EEENS1_30DynamicPersistentTileSchedulerILi256ELi128ELb0ELb1ELb1EEEEEEEEEvNT_6ParamsE)
        /*0128*/ 	.word	0x00000000


	//----- nvinfo : EIATTR_MIN_STACK_SIZE
	.align		4
.L_60:
        /*012c*/ 	.byte	0x04, 0x12
        /*012e*/ 	.short	(.L_62 - .L_61)
	.align		4
.L_61:
        /*0130*/ 	.word	index@(_ZN7cutlass13device_kernelIN5flash11enable_sm90INS1_16FlashAttnFwdSm90INS1_25CollectiveMainloopFwdSm90ILi2EN4cute5tupleIJNS5_1CILi1EEES8_S8_EEENS6_IJNS7_ILi128EEENS7_ILi96EEENS7_ILi192EEEEEELi192ENS_6half_tEfNS_4arch4Sm90ELb0ELb1ELb1ELb1ELb0ELb0ELb0ELb1ELb1ELb1ELb0ELb0EEENS1_21CollectiveEpilogueFwdINS6_IJSA_SC_SB_EEES9_SE_SG_Li256ELb1ELb1ELb0ELb0EEENS1_36VarlenDynamicPersistentTileSchedulerILi128ELi96ELi256ELi128ELb0ELb1ELb1ELb1ELb0ELb1EEEEEEEEEvNT_6ParamsE)
        /*0134*/ 	.word	0x00000000


	//----- nvinfo : EIATTR_MIN_STACK_SIZE
	.align		4
.L_62:
        /*0138*/ 	.byte	0x04, 0x12
        /*013a*/ 	.short	(.L_64 - .L_63)
	.align		4
.L_63:
        /*013c*/ 	.word	index@(_ZN7cutlass13device_kernelIN5flash11enable_sm90INS1_16FlashAttnFwdSm90INS1_25CollectiveMainloopFwdSm90ILi2EN4cute5tupleIJNS5_1CILi1EEES8_S8_EEENS6_IJNS7_ILi128EEENS7_ILi96EEENS7_ILi192EEEEEELi192ENS_6half_tEfNS_4arch4Sm90ELb0ELb1ELb1ELb1ELb0ELb1ELb0ELb1ELb1ELb1ELb0ELb0EEENS1_21CollectiveEpilogueFwdINS6_IJSA_SC_SB_EEES9_SE_SG_Li256ELb1ELb1ELb0ELb0EEENS1_36VarlenDynamicPersistentTileSchedulerILi128ELi96ELi256ELi128ELb0ELb1ELb1ELb1ELb0ELb1EEEEEEEEEvNT_6ParamsE)
        /*0140*/ 	.word	0x00000000


	//----- nvinfo : EIATTR_MIN_STACK_SIZE
	.align		4
.L_64:
        /*0144*/ 	.byte	0x04, 0x12
        /*0146*/ 	.short	(.L_66 - .L_65)
	.align		4
.L_65:
        /*0148*/ 	.word	index@(_ZN7cutlass13device_kernelIN5flash11enable_sm90INS1_16FlashAttnFwdSm90INS1_25CollectiveMainloopFwdSm90ILi2EN4cute5tupleIJNS5_1CILi1EEES8_S8_EEENS6_IJNS7_ILi128EEENS7_ILi112EEENS7_ILi192EEEEEELi192ENS_6half_tEfNS_4arch4Sm90ELb1ELb0ELb1ELb0ELb0ELb0ELb0ELb1ELb1ELb1ELb0ELb0EEENS1_21CollectiveEpilogueFwdINS6_IJSA_SC_SB_EEES9_SE_SG_Li256ELb0ELb1ELb0ELb0EEENS1_30DynamicPersistentTileSchedulerILi256ELi128ELb0ELb1ELb1EEEEEEEEEvNT_6ParamsE)
        /*014c*/ 	.word	0x00000000


	//----- nvinfo : EIATTR_MIN_STACK_SIZE
	.align		4
.L_66:
        /*0150*/ 	.byte	0x04, 0x12
        /*0152*/ 	.short	(.L_68 - .L_67)
	.align		4
.L_67:
        /*0154*/ 	.word	index@(_ZN7cutlass13device_kernelIN5flash11enable_sm90INS1_16FlashAttnFwdSm90INS1_25CollectiveMainloopFwdSm90ILi2EN4cute5tupleIJNS5_1CILi1EEES8_S8_EEENS6_IJNS7_ILi128EEENS7_ILi112EEENS7_ILi192EEEEEELi192ENS_6half_tEfNS_4arch4Sm90ELb1ELb0ELb1ELb1ELb0ELb0ELb0ELb1ELb1ELb1ELb0ELb0EEENS1_21CollectiveEpilogueFwdINS6_IJSA_SC_SB_EEES9_SE_SG_Li256ELb1ELb1ELb0ELb0EEENS1_36VarlenDynamicPersistentTileSchedulerILi128ELi112ELi256ELi128ELb0ELb1ELb1ELb1ELb1ELb1EEEEEEEEEvNT_6ParamsE)
        /*0158*/ 	.word	0x00000000


	//----- nvinfo : EIATTR_MIN_STACK_SIZE
	.align		4
.L_68:
        /*015c*/ 	.byte	0x04, 0x12
        /*015e*/ 	.short	(.L_70 - .L_69)
	.align		4
.L_69:
        /*0160*/ 	.word	index@(_ZN7cutlass13device_kernelIN5flash11enable_sm90INS1_16FlashAttnFwdSm90INS1_25CollectiveMainloopFwdSm90ILi2EN4cute5tupleIJNS5_1CILi1EEES8_S8_EEENS6_IJNS7_ILi128EEENS7_ILi112EEENS7_ILi192EEEEEELi192ENS_6half_tEfNS_4arch4Sm90ELb1ELb0ELb1ELb1ELb0ELb1ELb0ELb1ELb1ELb1ELb0ELb0EEENS1_21CollectiveEpilogueFwdINS6_IJSA_SC_SB_EEES9_SE_SG_Li256ELb1ELb1ELb0ELb0EEENS1_36VarlenDynamicPersistentTileSchedulerILi128ELi112ELi256ELi128ELb0ELb1ELb1ELb1ELb1ELb1EEEEEEEEEvNT_6ParamsE)
        /*0164*/ 	.word	0x00000000
.L_70:


//--------------------- .nv.compat                --------------------------
	.section	.nv.compat,"",@"SHT_CUDA_COMPAT_INFO"
	.align	4
        /*0000*/ 	.byte	0x02, 0x09, 0x01, 0x00, 0x02, 0x02, 0x01, 0x00, 0x02, 0x05, 0x05, 0x00, 0x03, 0x07, 0x01, 0x01
        /*0010*/ 	.byte	0x02, 0x03, 0x00, 0x00, 0x02, 0x06, 0x01, 0x00, 0x04, 0x0b, 0x08, 0x00, 0x00, 0x00, 0x00, 0x00
        /*0020*/ 	.byte	0x00, 0x00, 0x00, 0x00


//--------------------- .nv.info._ZN7cutlass13device_kernelIN5flash11enable_sm90INS1_16FlashAttnFwdSm90INS1_25CollectiveMainloopFwdSm90ILi2EN4cute5tupleIJNS5_1CILi1EEES8_S8_EEENS6_IJNS7_ILi128EEENS7_ILi112EEENS7_ILi192EEEEEELi192ENS_6half_tEfNS_4arch4Sm90ELb0ELb0ELb1ELb0ELb0ELb0ELb0ELb1ELb1ELb1ELb0ELb0EEENS1_21CollectiveEpilogueFwdINS6_IJSA_SC_SB_EEES9_SE_SG_Li256ELb0ELb1ELb0ELb0EEENS1_29StaticPersistentTileSchedulerILb0EEEEEEEEEvNT_6ParamsE --------------------------
	.section	.nv.info._ZN7cutlass13device_kernelIN5flash11enable_sm90INS1_16FlashAttnFwdSm90INS1_25CollectiveMainloopFwdSm90ILi2EN4cute5tupleIJNS5_1CILi1EEES8_S8_EEENS6_IJNS7_ILi128EEENS7_ILi112EEENS7_ILi192EEEEEELi192ENS_6half_tEfNS_4arch4Sm90ELb0ELb0ELb1ELb0ELb0ELb0ELb0ELb1ELb1ELb1ELb0ELb0EEENS1_21CollectiveEpilogueFwdINS6_IJSA_SC_SB_EEES9_SE_SG_Li256ELb0ELb1ELb0ELb0EEENS1_29StaticPersistentTileSchedulerILb0EEEEEEEEEvNT_6ParamsE,"",@"SHT_CUDA_INFO"
	.sectionflags	@""
	.align	4


	//----- nvinfo : EIATTR_CUDA_API_VERSION
	.align		4
        /*0000*/ 	.byte	0x04, 0x37
        /*0002*/ 	.short	(.L_72 - .L_71)
.L_71:
        /*0004*/ 	.word	0x00000082


	//----- nvinfo : EIATTR_KPARAM_INFO
	.align		4
.L_72:
        /*0008*/ 	.byte	0x04, 0x17
        /*000a*/ 	.short	(.L_74 - .L_73)
.L_73:
        /*000c*/ 	.word	0x00000000
        /*0010*/ 	.short	0x0000
        /*0012*/ 	.short	0x0000
        /*0014*/ 	.byte	0x00, 0xf0, 0x01, 0x28


	//----- nvinfo : EIATTR_SPARSE_MMA_MASK
	.align		4
.L_74:
        /*0018*/ 	.byte	0x03, 0x50
        /*001a*/ 	.short	0x0000


	//----- nvinfo : EIATTR_MAXREG_COUNT
	.align		4
        /*001c*/ 	.byte	0x03, 0x1b
        /*001e*/ 	.short	0x00a8


	//----- nvinfo : EIATTR_MERCURY_ISA_VERSION
	.align		4
        /*0020*/ 	.byte	0x03, 0x5f
        /*0022*/ 	.short	0x0101


	//----- nvinfo : EIATTR_VRC_CTA_INIT_COUNT
	.align		4
        /*0024*/ 	.byte	0x02, 0x4a
	.zero		1
	.zero		1


	//----- nvinfo : EIATTR_EXIT_INSTR_OFFSETS
	.align		4
        /*0028*/ 	.byte	0x04, 0x1c
        /*002a*/ 	.short	(.L_76 - .L_75)


	//   ....[0]....
.L_75:
        /*002c*/ 	.word	0x00000010


	//----- nvinfo : EIATTR_MAX_THREADS
	.align		4
.L_76:
        /*0030*/ 	.byte	0x04, 0x05
        /*0032*/ 	.short	(.L_78 - .L_77)
.L_77:
        /*0034*/ 	.word	0x00000180
        /*0038*/ 	.word	0x00000001
        /*003c*/ 	.word	0x00000001


	//----- nvinfo : EIATTR_CBANK_PARAM_SIZE
	.align		4
.L_78:
        /*0040*/ 	.byte	0x03, 0x19
        /*0042*/ 	.short	0x0a00


	//----- nvinfo : EIATTR_PARAM_CBANK
	.align		4
        /*0044*/ 	.byte	0x04, 0x0a
        /*0046*/ 	.short	(.L_80 - .L_79)
	.align		4
.L_79:
        /*0048*/ 	.word	index@(.nv.constant0._ZN7cutlass13device_kernelIN5flash11enable_sm90INS1_16FlashAttnFwdSm90INS1_25CollectiveMainloopFwdSm90ILi2EN4cute5tupleIJNS5_1CILi1EEES8_S8_EEENS6_IJNS7_ILi128EEENS7_ILi112EEENS7_ILi192EEEEEELi192ENS_6half_tEfNS_4arch4Sm90ELb0ELb0ELb1ELb0ELb0ELb0ELb0ELb1ELb1ELb1ELb0ELb0EEENS1_21CollectiveEpilogueFwdINS6_IJSA_SC_SB_EEES9_SE_SG_Li256ELb0ELb1ELb0ELb0EEENS1_29StaticPersistentTileSchedulerILb0EEEEEEEEEvNT_6ParamsE)
        /*004c*/ 	.short	0x0380
        /*004e*/ 	.short	0x0a00


	//----- nvinfo : EIATTR_SW_WAR
	.align		4
.L_80:
        /*0050*/ 	.byte	0x04, 0x36
        /*0052*/ 	.short	(.L_82 - .L_81)
.L_81:
        /*0054*/ 	.word	0x00000008
.L_82:


//--------------------- .nv.info._ZN7cutlass13device_kernelIN5flash11enable_sm90INS1_16FlashAttnFwdSm90INS1_25CollectiveMainloopFwdSm90ILi2EN4cute5tupleIJNS5_1CILi2EEENS7_ILi1EEES9_EEENS6_IJNS7_ILi128EEENS7_ILi112EEENS7_ILi192EEEEEELi192ENS_6half_tEfNS_4arch4Sm90ELb0ELb0ELb1ELb0ELb0ELb0ELb0ELb1ELb1ELb1ELb0ELb0EEENS1_21CollectiveEpilogueFwdINS6_IJSB_SD_SC_EEESA_SF_SH_Li256ELb0ELb1ELb0ELb0EEENS1_29StaticPersistentTileSchedulerILb0EEEEEEEEEvNT_6ParamsE --------------------------
	.section	.nv.info._ZN7cutlass13device_kernelIN5flash11enable_sm90INS1_16FlashAttnFwdSm90INS1_25CollectiveMainloopFwdSm90ILi2EN4cute5tupleIJNS5_1CILi2EEENS7_ILi1EEES9_EEENS6_IJNS7_ILi128EEENS7_ILi112EEENS7_ILi192EEEEEELi192ENS_6half_tEfNS_4arch4Sm90ELb0ELb0ELb1ELb0ELb0ELb0ELb0ELb1ELb1ELb1ELb0ELb0EEENS1_21CollectiveEpilogueFwdINS6_IJSB_SD_SC_EEESA_SF_SH_Li256ELb0ELb1ELb0ELb0EEENS1_29StaticPersistentTileSchedulerILb0EEEEEEEEEvNT_6ParamsE,"",@"SHT_CUDA_INFO"
	.sectionflags	@""
	.align	4


	//----- nvinfo : EIATTR_CUDA_API_VERSION
	.align		4
        /*0000*/ 	.byte	0x04, 0x37
        /*0002*/ 	.short	(.L_84 - .L_83)
.L_83:
        /*0004*/ 	.word	0x00000082


	//----- nvinfo : EIATTR_KPARAM_INFO
	.align		4
.L_84:
        /*0008*/ 	.byte	0x04, 0x17
        /*000a*/ 	.short	(.L_86 - .L_85)
.L_85:
        /*000c*/ 	.word	0x00000000
        /*0010*/ 	.short	0x0000
        /*0012*/ 	.short	0x0000
        /*0014*/ 	.byte	0x00, 0xf0, 0x01, 0x28


	//----- nvinfo : EIATTR_SPARSE_MMA_MASK
	.align		4
.L_86:
        /*0018*/ 	.byte	0x03, 0x50
        /*001a*/ 	.short	0x0000


	//----- nvinfo : EIATTR_MAXREG_COUNT
	.align		4
        /*001c*/ 	.byte	0x03, 0x1b
        /*001e*/ 	.short	0x00a8


	//----- nvinfo : EIATTR_MERCURY_ISA_VERSION
	.align		4
        /*0020*/ 	.byte	0x03, 0x5f
        /*0022*/ 	.short	0x0101


	//----- nvinfo : EIATTR_VRC_CTA_INIT_COUNT
	.align		4
        /*0024*/ 	.byte	0x02, 0x4a
	.zero		1
	.zero		1


	//----- nvinfo : EIATTR_EXIT_INSTR_OFFSETS
	.align		4
        /*0028*/ 	.byte	0x04, 0x1c
        /*002a*/ 	.short	(.L_88 - .L_87)


	//   ....[0]....
.L_87:
        /*002c*/ 	.word	0x00000010


	//----- nvinfo : EIATTR_MAX_THREADS
	.align		4
.L_88:
        /*0030*/ 	.byte	0x04, 0x05
        /*0032*/ 	.short	(.L_90 - .L_89)
.L_89:
        /*0034*/ 	.word	0x00000180
        /*0038*/ 	.word	0x00000001
        /*003c*/ 	.word	0x00000001


	//----- nvinfo : EIATTR_CBANK_PARAM_SIZE
	.align		4
.L_90:
        /*0040*/ 	.byte	0x03, 0x19
        /*0042*/ 	.short	0x0a00


	//----- nvinfo : EIATTR_PARAM_CBANK
	.align		4
        /*0044*/ 	.byte	0x04, 0x0a
        /*0046*/ 	.short	(.L_92 - .L_91)
	.align		4
.L_91:
        /*0048*/ 	.word	index@(.nv.constant0._ZN7cutlass13device_kernelIN5flash11enable_sm90INS1_16FlashAttnFwdSm90INS1_25CollectiveMainloopFwdSm90ILi2EN4cute5tupleIJNS5_1CILi2EEENS7_ILi1EEES9_EEENS6_IJNS7_ILi128EEENS7_ILi112EEENS7_ILi192EEEEEELi192ENS_6half_tEfNS_4arch4Sm90ELb0ELb0ELb1ELb0ELb0ELb0ELb0ELb1ELb1ELb1ELb0ELb0EEENS1_21CollectiveEpilogueFwdINS6_IJSB_SD_SC_EEESA_SF_SH_Li256ELb0ELb1ELb0ELb0EEENS1_29StaticPersistentTileSchedulerILb0EEEEEEEEEvNT_6ParamsE)
        /*004c*/ 	.short	0x0380
        /*004e*/ 	.short	0x0a00


	//----- nvinfo : EIATTR_SW_WAR
	.align		4
.L_92:
        /*0050*/ 	.byte	0x04, 0x36
        /*0052*/ 	.short	(.L_94 - .L_93)
.L_93:
        /*0054*/ 	.word	0x00000008
.L_94:


//--------------------- .nv.info._ZN7cutlass13device_kernelIN5flash11enable_sm90INS1_16FlashAttnFwdSm90INS1_25CollectiveMainloopFwdSm90ILi2EN4cute5tupleIJNS5_1CILi1EEES8_S8_EEENS6_IJNS7_ILi128EEENS7_ILi112EEENS7_ILi192EEEEEELi192ENS_6half_tEfNS_4arch4Sm90ELb0ELb0ELb1ELb1ELb0ELb0ELb0ELb1ELb1ELb1ELb0ELb0EEENS1_21CollectiveEpilogueFwdINS6_IJSA_SC_SB_EEES9_SE_SG_Li256ELb1ELb1ELb0ELb0EEENS1_36VarlenDynamicPersistentTileSchedulerILi128ELi112ELi256ELi128ELb0ELb1ELb1ELb0ELb1ELb1EEEEEEEEEvNT_6ParamsE --------------------------
	.section	.nv.info._ZN7cutlass13device_kernelIN5flash11enable_sm90INS1_16FlashAttnFwdSm90INS1_25CollectiveMainloopFwdSm90ILi2EN4cute5tupleIJNS5_1CILi1EEES8_S8_EEENS6_IJNS7_ILi128EEENS7_ILi112EEENS7_ILi192EEEEEELi192ENS_6half_tEfNS_4arch4Sm90ELb0ELb0ELb1ELb1ELb0ELb0ELb0ELb1ELb1ELb1ELb0ELb0EEENS1_21CollectiveEpilogueFwdINS6_IJSA_SC_SB_EEES9_SE_SG_Li256ELb1ELb1ELb0ELb0EEENS1_36VarlenDynamicPersistentTileSchedulerILi128ELi112ELi256ELi128ELb0ELb1ELb1ELb0ELb1ELb1EEEEEEEEEvNT_6ParamsE,"",@"SHT_CUDA_INFO"
	.sectionflags	@""
	.align	4


	//----- nvinfo : EIATTR_CUDA_API_VERSION
	.align		4
        /*0000*/ 	.byte	0x04, 0x37
        /*0002*/ 	.short	(.L_96 - .L_95)
.L_95:
        /*0004*/ 	.word	0x00000082


	//----- nvinfo : EIATTR_KPARAM_INFO
	.align		4
.L_96:
        /*0008*/ 	.byte	0x04, 0x17
        /*000a*/ 	.short	(.L_98 - .L_97)
.L_97:
        /*000c*/ 	.word	0x00000000
        /*0010*/ 	.short	0x0000
        /*0012*/ 	.short	0x0000
        /*0014*/ 	.byte	0x00, 0xf0, 0x01, 0x2a


	//----- nvinfo : EIATTR_SPARSE_MMA_MASK
	.align		4
.L_98:
        /*0018*/ 	.byte	0x03, 0x50
        /*001a*/ 	.short	0x0000


	//----- nvinfo : EIATTR_MAXREG_COUNT
	.align		4
        /*001c*/ 	.byte	0x03, 0x1b
        /*001e*/ 	.short	0x00a8


	//----- nvinfo : EIATTR_MERCURY_ISA_VERSION
	.align		4
        /*0020*/ 	.byte	0x03, 0x5f
        /*0022*/ 	.short	0x0101


	//----- nvinfo : EIATTR_VRC_CTA_INIT_COUNT
	.align		4
        /*0024*/ 	.byte	0x02, 0x4a
	.zero		1
	.zero		1


	//----- nvinfo : EIATTR_EXIT_INSTR_OFFSETS
	.align		4
        /*0028*/ 	.byte	0x04, 0x1c
        /*002a*/ 	.short	(.L_100 - .L_99)


	//   ....[0]....
.L_99:
        /*002c*/ 	.word	0x00000010


	//----- nvinfo : EIATTR_MAX_THREADS
	.align		4
.L_100:
        /*0030*/ 	.byte	0x04, 0x05
        /*0032*/ 	.short	(.L_102 - .L_101)
.L_101:
        /*0034*/ 	.word	0x00000180
        /*0038*/ 	.word	0x00000001
        /*003c*/ 	.word	0x00000001


	//----- nvinfo : EIATTR_CBANK_PARAM_SIZE
	.align		4
.L_102:
        /*0040*/ 	.byte	0x03, 0x19
        /*0042*/ 	.short	0x0a80


	//----- nvinfo : EIATTR_PARAM_CBANK
	.align		4
        /*0044*/ 	.byte	0x04, 0x0a
        /*0046*/ 	.short	(.L_104 - .L_103)
	.align		4
.L_103:
        /*0048*/ 	.word	index@(.nv.constant0._ZN7cutlass13device_kernelIN5flash11enable_sm90INS1_16FlashAttnFwdSm90INS1_25CollectiveMainloopFwdSm90ILi2EN4cute5tupleIJNS5_1CILi1EEES8_S8_EEENS6_IJNS7_ILi128EEENS7_ILi112EEENS7_ILi192EEEEEELi192ENS_6half_tEfNS_4arch4Sm90ELb0ELb0ELb1ELb1ELb0ELb0ELb0ELb1ELb1ELb1ELb0ELb0EEENS1_21CollectiveEpilogueFwdINS6_IJSA_SC_SB_EEES9_SE_SG_Li256ELb1ELb1ELb0ELb0EEENS1_36VarlenDynamicPersistentTileSchedulerILi128ELi112ELi256ELi128ELb0ELb1ELb1ELb0ELb1ELb1EEEEEEEEEvNT_6ParamsE)
        /*004c*/ 	.short	0x0380
        /*004e*/ 	.short	0x0a80


	//----- nvinfo : EIATTR_SW_WAR
	.align		4
.L_104:
        /*0050*/ 	.byte	0x04, 0x36
        /*0052*/ 	.short	(.L_106 - .L_105)
.L_105:
        /*0054*/ 	.word	0x00000008
.L_106:


//--------------------- .nv.info._ZN7cutlass13device_kernelIN5flash11enable_sm90INS1_16FlashAttnFwdSm90INS1_25CollectiveMainloopFwdSm90ILi2EN4cute5tupleIJNS5_1CILi1EEES8_S8_EEENS6_IJNS7_ILi128EEENS7_ILi112EEENS7_ILi192EEEEEELi192ENS_6half_tEfNS_4arch4Sm90ELb0ELb0ELb1ELb1ELb0ELb1ELb0ELb1ELb1ELb1ELb0ELb0EEENS1_21CollectiveEpilogueFwdINS6_IJSA_SC_SB_EEES9_SE_SG_Li256ELb1ELb1ELb0ELb0EEENS1_36VarlenDynamicPersistentTileSchedulerILi128ELi112ELi256ELi128ELb0ELb1ELb1ELb0ELb1ELb1EEEEEEEEEvNT_6ParamsE --------------------------
	.section	.nv.info._ZN7cutlass13device_kernelIN5flash11enable_sm90INS1_16FlashAttnFwdSm90INS1_25CollectiveMainloopFwdSm90ILi2EN4cute5tupleIJNS5_1CILi1EEES8_S8_EEENS6_IJNS7_ILi128EEENS7_ILi112EEENS7_ILi192EEEEEELi192ENS_6half_tEfNS_4arch4Sm90ELb0ELb0ELb1ELb1ELb0ELb1ELb0ELb1ELb1ELb1ELb0ELb0EEENS1_21CollectiveEpilogueFwdINS6_IJSA_SC_SB_EEES9_SE_SG_Li256ELb1ELb1ELb0ELb0EEENS1_36VarlenDynamicPersistentTileSchedulerILi128ELi112ELi256ELi128ELb0ELb1ELb1ELb0ELb1ELb1EEEEEEEEEvNT_6ParamsE,"",@"SHT_CUDA_INFO"
	.sectionflags	@""
	.align	4


	//----- nvinfo : EIATTR_CUDA_API_VERSION
	.align		4
        /*0000*/ 	.byte	0x04, 0x37
        /*0002*/ 	.short	(.L_108 - .L_107)
.L_107:
        /*0004*/ 	.word	0x00000082


	//----- nvinfo : EIATTR_KPARAM_INFO
	.align		4
.L_108:
        /*0008*/ 	.byte	0x04, 0x17
        /*000a*/ 	.short	(.L_110 - .L_109)
.L_109:
        /*000c*/ 	.word	0x00000000
        /*0010*/ 	.short	0x0000
        /*0012*/ 	.short	0x0000
        /*0014*/ 	.byte	0x00, 0xf0, 0x01, 0x2a


	//----- nvinfo : EIATTR_SPARSE_MMA_MASK
	.align		4
.L_110:
        /*0018*/ 	.byte	0x03, 0x50
        /*001a*/ 	.short	0x0000


	//----- nvinfo : EIATTR_MAXREG_COUNT
	.align		4
        /*001c*/ 	.byte	0x03, 0x1b
        /*001e*/ 	.short	0x00a8


	//----- nvinfo : EIATTR_MERCURY_ISA_VERSION
	.align		4
        /*0020*/ 	.byte	0x03, 0x5f
        /*0022*/ 	.short	0x0101


	//----- nvinfo : EIATTR_VRC_CTA_INIT_COUNT
	.align		4
        /*0024*/ 	.byte	0x02, 0x4a
	.zero		1
	.zero		1


	//----- nvinfo : EIATTR_EXIT_INSTR_OFFSETS
	.align		4
        /*0028*/ 	.byte	0x04, 0x1c
        /*002a*/ 	.short	(.L_112 - .L_111)


	//   ....[0]....
.L_111:
        /*002c*/ 	.word	0x00000010


	//----- nvinfo : EIATTR_MAX_THREADS
	.align		4
.L_112:
        /*0030*/ 	.byte	0x04, 0x05
        /*0032*/ 	.short	(.L_114 - .L_113)
.L_113:
        /*0034*/ 	.word	0x00000180
        /*0038*/ 	.word	0x00000001
        /*003c*/ 	.word	0x00000001


	//----- nvinfo : EIATTR_CBANK_PARAM_SIZE
	.align		4
.L_114:
        /*0040*/ 	.byte	0x03, 0x19
        /*0042*/ 	.short	0x0a80


	//----- nvinfo : EIATTR_PARAM_CBANK
	.align		4
        /*0044*/ 	.byte	0x04, 0x0a
        /*0046*/ 	.short	(.L_116 - .L_115)
	.align		4
.L_115:
        /*0048*/ 	.word	index@(.nv.constant0._ZN7cutlass13device_kernelIN5flash11enable_sm90INS1_16FlashAttnFwdSm90INS1_25CollectiveMainloopFwdSm90ILi2EN4cute5tupleIJNS5_1CILi1EEES8_S8_EEENS6_IJNS7_ILi128EEENS7_ILi112EEENS7_ILi192EEEEEELi192ENS_6half_tEfNS_4arch4Sm90ELb0ELb0ELb1ELb1ELb0ELb1ELb0ELb1ELb1ELb1ELb0ELb0EEENS1_21CollectiveEpilogueFwdINS6_IJSA_SC_SB_EEES9_SE_SG_Li256ELb1ELb1ELb0ELb0EEENS1_36VarlenDynamicPersistentTileSchedulerILi128ELi112ELi256ELi128ELb0ELb1ELb1ELb0ELb1ELb1EEEEEEEEEvNT_6ParamsE)
        /*004c*/ 	.short	0x0380
        /*004e*/ 	.short	0x0a80


	//----- nvinfo : EIATTR_SW_WAR
	.align		4
.L_116:
        /*0050*/ 	.byte	0x04, 0x36
        /*0052*/ 	.short	(.L_118 - .L_117)
.L_117:
        /*0054*/ 	.word	0x00000008
.L_118:


//--------------------- .nv.info._ZN7cutlass13device_kernelIN5flash11enable_sm90INS1_16FlashAttnFwdSm90INS1_25CollectiveMainloopFwdSm90ILi2EN4cute5tupleIJNS5_1CILi1EEES8_S8_EEENS6_IJNS7_ILi128EEENS7_ILi96EEENS7_ILi192EEEEEELi192ENS_6half_tEfNS_4arch4Sm90ELb0ELb1ELb1ELb0ELb0ELb0ELb0ELb1ELb1ELb1ELb0ELb0EEENS1_21CollectiveEpilogueFwdINS6_IJSA_SC_SB_EEES9_SE_SG_Li256ELb0ELb1ELb0ELb0EEENS1_30DynamicPersistentTileSchedulerILi256ELi128ELb0ELb1ELb1EEEEEEEEEvNT_6ParamsE --------------------------
	.section	.nv.info._ZN7cutlass13device_kernelIN5flash11enable_sm90INS1_16FlashAttnFwdSm90INS1_25CollectiveMainloopFwdSm90ILi2EN4cute5tupleIJNS5_1CILi1EEES8_S8_EEENS6_IJNS7_ILi128EEENS7_ILi96EEENS7_ILi192EEEEEELi192ENS_6half_tEfNS_4arch4Sm90ELb0ELb1ELb1ELb0ELb0ELb0ELb0ELb1ELb1ELb1ELb0ELb0EEENS1_21CollectiveEpilogueFwdINS6_IJSA_SC_SB_EEES9_SE_SG_Li256ELb0ELb1ELb0ELb0EEENS1_30DynamicPersistentTileSchedulerILi256ELi128ELb0ELb1ELb1EEEEEEEEEvNT_6ParamsE,"",@"SHT_CUDA_INFO"
	.sectionflags	@""
	.align	4


	//----- nvinfo : EIATTR_CUDA_API_VERSION
	.align		4
        /*0000*/ 	.byte	0x04, 0x37
        /*0002*/ 	.short	(.L_120 - .L_119)
.L_119:
        /*0004*/ 	.word	0x00000082


	//----- nvinfo : EIATTR_KPARAM_INFO
	.align		4
.L_120:
        /*0008*/ 	.byte	0x04, 0x17
        /*000a*/ 	.short	(.L_122 - .L_121)
.L_121:
        /*000c*/ 	.word	0x00000000
        /*0010*/ 	.short	0x0000
        /*0012*/ 	.short	0x0000
        /*0014*/ 	.byte	0x00, 0xf0, 0x01, 0x2a


	//----- nvinfo : EIATTR_SPARSE_MMA_MASK
	.align		4
.L_122:
        /*0018*/ 	.byte	0x03, 0x50
        /*001a*/ 	.short	0x0000


	//----- nvinfo : EIATTR_MAXREG_COUNT
	.align		4
        /*001c*/ 	.byte	0x03, 0x1b
        /*001e*/ 	.short	0x00a8


	//----- nvinfo : EIATTR_MERCURY_ISA_VERSION
	.align		4
        /*0020*/ 	.byte	0x03, 0x5f
        /*0022*/ 	.short	0x0101


	//----- nvinfo : EIATTR_VRC_CTA_INIT_COUNT
	.align		4
        /*0024*/ 	.byte	0x02, 0x4a
	.zero		1
	.zero		1


	//----- nvinfo : EIATTR_EXIT_INSTR_OFFSETS
	.align		4
        /*0028*/ 	.byte	0x04, 0x1c
        /*002a*/ 	.short	(.L_124 - .L_123)


	//   ....[0]....
.L_123:
        /*002c*/ 	.word	0x00000010


	//----- nvinfo : EIATTR_MAX_THREADS
	.align		4
.L_124:
        /*0030*/ 	.byte	0x04, 0x05
        /*0032*/ 	.short	(.L_126 - .L_125)
.L_125:
        /*0034*/ 	.word	0x00000180
        /*0038*/ 	.word	0x00000001
        /*003c*/ 	.word	0x00000001


	//----- nvinfo : EIATTR_CBANK_PARAM_SIZE
	.align		4
.L_126:
        /*0040*/ 	.byte	0x03, 0x19
        /*0042*/ 	.short	0x0a80


	//----- nvinfo : EIATTR_PARAM_CBANK
	.align		4
        /*0044*/ 	.byte	0x04, 0x0a
        /*0046*/ 	.short	(.L_128 - .L_127)
	.align		4
.L_127:
        /*0048*/ 	.word	index@(.nv.constant0._ZN7cutlass13device_kernelIN5flash11enable_sm90INS1_16FlashAttnFwdSm90INS1_25CollectiveMainloopFwdSm90ILi2EN4cute5tupleIJNS5_1CILi1EEES8_S8_EEENS6_IJNS7_ILi128EEENS7_ILi96EEENS7_ILi192EEEEEELi192ENS_6half_tEfNS_4arch4Sm90ELb0ELb1ELb1ELb0ELb0ELb0ELb0ELb1ELb1ELb1ELb0ELb0EEENS1_21CollectiveEpilogueFwdINS6_IJSA_SC_SB_EEES9_SE_SG_Li256ELb0ELb1ELb0ELb0EEENS1_30DynamicPersistentTileSchedulerILi256ELi128ELb0ELb1ELb1EEEEEEEEEvNT_6ParamsE)
        /*004c*/ 	.short	0x0380
        /*004e*/ 	.short	0x0a80


	//----- nvinfo : EIATTR_SW_WAR
	.align		4
.L_128:
        /*0050*/ 	.byte	0x04, 0x36
        /*0052*/ 	.short	(.L_130 - .L_129)
.L_129:
        /*0054*/ 	.word	0x00000008
.L_130:


//--------------------- .nv.info._ZN7cutlass13device_kernelIN5flash11enable_sm90INS1_16FlashAttnFwdSm90INS1_25CollectiveMainloopFwdSm90ILi2EN4cute5tupleIJNS5_1CILi1EEES8_S8_EEENS6_IJNS7_ILi128EEENS7_ILi96EEENS7_ILi192EEEEEELi192ENS_6half_tEfNS_4arch4Sm90ELb0ELb1ELb1ELb1ELb0ELb0ELb0ELb1ELb1ELb1ELb0ELb0EEENS1_21CollectiveEpilogueFwdINS6_IJSA_SC_SB_EEES9_SE_SG_Li256ELb1ELb1ELb0ELb0EEENS1_36VarlenDynamicPersistentTileSchedulerILi128ELi96ELi256ELi128ELb0ELb1ELb1ELb1ELb0ELb1EEEEEEEEEvNT_6ParamsE --------------------------
	.section	.nv.info._ZN7cutlass13device_kernelIN5flash11enable_sm90INS1_16FlashAttnFwdSm90INS1_25CollectiveMainloopFwdSm90ILi2EN4cute5tupleIJNS5_1CILi1EEES8_S8_EEENS6_IJNS7_ILi128EEENS7_ILi96EEENS7_ILi192EEEEEELi192ENS_6half_tEfNS_4arch4Sm90ELb0ELb1ELb1ELb1ELb0ELb0ELb0ELb1ELb1ELb1ELb0ELb0EEENS1_21CollectiveEpilogueFwdINS6_IJSA_SC_SB_EEES9_SE_SG_Li256ELb1ELb1ELb0ELb0EEENS1_36VarlenDynamicPersistentTileSchedulerILi128ELi96ELi256ELi128ELb0ELb1ELb1ELb1ELb0ELb1EEEEEEEEEvNT_6ParamsE,"",@"SHT_CUDA_INFO"
	.sectionflags	@""
	.align	4


	//----- nvinfo : EIATTR_CUDA_API_VERSION
	.align		4
        /*0000*/ 	.byte	0x04, 0x37
        /*0002*/ 	.short	(.L_132 - .L_131)
.L_131:
        /*0004*/ 	.word	0x00000082


	//----- nvinfo : EIATTR_KPARAM_INFO
	.align		4
.L_132:
        /*0008*/ 	.byte	0x04, 0x17
        /*000a*/ 	.short	(.L_134 - .L_133)
.L_133:
        /*000c*/ 	.word	0x00000000
        /*0010*/ 	.short	0x0000
        /*0012*/ 	.short	0x0000
        /*0014*/ 	.byte	0x00, 0xf0, 0x01, 0x2a


	//----- nvinfo : EIATTR_SPARSE_MMA_MASK
	.align		4
.L_134:
        /*0018*/ 	.byte	0x03, 0x50
        /*001a*/ 	.short	0x0000


	//----- nvinfo : EIATTR_MAXREG_COUNT
	.align		4
        /*001c*/ 	.byte	0x03, 0x1b
        /*001e*/ 	.short	0x00a8


	//----- nvinfo : EIATTR_MERCURY_ISA_VERSION
	.align		4
        /*0020*/ 	.byte	0x03, 0x5f
        /*0022*/ 	.short	0x0101


	//----- nvinfo : EIATTR_VRC_CTA_INIT_COUNT
	.align		4
        /*0024*/ 	.byte	0x02, 0x4a
	.zero		1
	.zero		1


	//----- nvinfo : EIATTR_EXIT_INSTR_OFFSETS
	.align		4
        /*0028*/ 	.byte	0x04, 0x1c
        /*002a*/ 	.short	(.L_136 - .L_135)


	//   ....[0]....
.L_135:
        /*002c*/ 	.word	0x00000010


	//----- nvinfo : EIATTR_MAX_THREADS
	.align		4
.L_136:
        /*0030*/ 	.byte	0x04, 0x05
        /*0032*/ 	.short	(.L_138 - .L_137)
.L_137:
        /*0034*/ 	.word	0x00000180
        /*0038*/ 	.word	0x00000001
        /*003c*/ 	.word	0x00000001


	//----- nvinfo : EIATTR_CBANK_PARAM_SIZE
	.align		4
.L_138:
        /*0040*/ 	.byte	0x03, 0x19
        /*0042*/ 	.short	0x0a80


	//----- nvinfo : EIATTR_PARAM_CBANK
	.align		4
        /*0044*/ 	.byte	0x04, 0x0a
        /*0046*/ 	.short	(.L_140 - .L_139)
	.align		4
.L_139:
        /*0048*/ 	.word	index@(.nv.constant0._ZN7cutlass13device_kernelIN5flash11enable_sm90INS1_16FlashAttnFwdSm90INS1_25CollectiveMainloopFwdSm90ILi2EN4cute5tupleIJNS5_1CILi1EEES8_S8_EEENS6_IJNS7_ILi128EEENS7_ILi96EEENS7_ILi192EEEEEELi192ENS_6half_tEfNS_4arch4Sm90ELb0ELb1ELb1ELb1ELb0ELb0ELb0ELb1ELb1ELb1ELb0ELb0EEENS1_21CollectiveEpilogueFwdINS6_IJSA_SC_SB_EEES9_SE_SG_Li256ELb1ELb1ELb0ELb0EEENS1_36VarlenDynamicPersistentTileSchedulerILi128ELi96ELi256ELi128ELb0ELb1ELb1ELb1ELb0ELb1EEEEEEEEEvNT_6ParamsE)
        /*004c*/ 	.short	0x0380
        /*004e*/ 	.short	0x0a80


	//----- nvinfo : EIATTR_SW_WAR
	.align		4
.L_140:
        /*0050*/ 	.byte	0x04, 0x36
        /*0052*/ 	.short	(.L_142 - .L_141)
.L_141:
        /*0054*/ 	.word	0x00000008
.L_142:


//--------------------- .nv.info._ZN7cutlass13device_kernelIN5flash11enable_sm90INS1_16FlashAttnFwdSm90INS1_25CollectiveMainloopFwdSm90ILi2EN4cute5tupleIJNS5_1CILi1EEES8_S8_EEENS6_IJNS7_ILi128EEENS7_ILi96EEENS7_ILi192EEEEEELi192ENS_6half_tEfNS_4arch4Sm90ELb0ELb1ELb1ELb1ELb0ELb1ELb0ELb1ELb1ELb1ELb0ELb0EEENS1_21CollectiveEpilogueFwdINS6_IJSA_SC_SB_EEES9_SE_SG_Li256ELb1ELb1ELb0ELb0EEENS1_36VarlenDynamicPersistentTileSchedulerILi128ELi96ELi256ELi128ELb0ELb1ELb1ELb1ELb0ELb1EEEEEEEEEvNT_6ParamsE --------------------------
	.section	.nv.info._ZN7cutlass13device_kernelIN5flash11enable_sm90INS1_16FlashAttnFwdSm90INS1_25CollectiveMainloopFwdSm90ILi2EN4cute5tupleIJNS5_1CILi1EEES8_S8_EEENS6_IJNS7_ILi128EEENS7_ILi96EEENS7_ILi192EEEEEELi192ENS_6half_tEfNS_4arch4Sm90ELb0ELb1ELb1ELb1ELb0ELb1ELb0ELb1ELb1ELb1ELb0ELb0EEENS1_21CollectiveEpilogueFwdINS6_IJSA_SC_SB_EEES9_SE_SG_Li256ELb1ELb1ELb0ELb0EEENS1_36VarlenDynamicPersistentTileSchedulerILi128ELi96ELi256ELi128ELb0ELb1ELb1ELb1ELb0ELb1EEEEEEEEEvNT_6ParamsE,"",@"SHT_CUDA_INFO"
	.sectionflags	@""
	.align	4


	//----- nvinfo : EIATTR_CUDA_API_VERSION
	.align		4
        /*0000*/ 	.byte	0x04, 0x37
        /*0002*/ 	.short	(.L_144 - .L_143)
.L_143:
        /*0004*/ 	.word	0x00000082


	//----- nvinfo : EIATTR_KPARAM_INFO
	.align		4
.L_144:
        /*0008*/ 	.byte	0x04, 0x17
        /*000a*/ 	.short	(.L_146 - .L_145)
.L_145:
        /*000c*/ 	.word	0x00000000
        /*0010*/ 	.short	0x0000
        /*0012*/ 	.short	0x0000
        /*0014*/ 	.byte	0x00, 0xf0, 0x01, 0x2a


	//----- nvinfo : EIATTR_SPARSE_MMA_MASK
	.align		4
.L_146:
        /*0018*/ 	.byte	0x03, 0x50
        /*001a*/ 	.short	0x0000


	//----- nvinfo : EIATTR_MAXREG_COUNT
	.align		4
        /*001c*/ 	.byte	0x03, 0x1b
        /*001e*/ 	.short	0x00a8


	//----- nvinfo : EIATTR_MERCURY_ISA_VERSION
	.align		4
        /*0020*/ 	.byte	0x03, 0x5f
        /*0022*/ 	.short	0x0101


	//----- nvinfo : EIATTR_VRC_CTA_INIT_COUNT
	.align		4
        /*0024*/ 	.byte	0x02, 0x4a
	.zero		1
	.zero		1


	//----- nvinfo : EIATTR_EXIT_INSTR_OFFSETS
	.align		4
        /*0028*/ 	.byte	0x04, 0x1c
        /*002a*/ 	.short	(.L_148 - .L_147)


	//   ....[0]....
.L_147:
        /*002c*/ 	.word	0x00000010


	//----- nvinfo : EIATTR_MAX_THREADS
	.align		4
.L_148:
        /*0030*/ 	.byte	0x04, 0x05
        /*0032*/ 	.short	(.L_150 - .L_149)
.L_149:
        /*0034*/ 	.word	0x00000180
        /*0038*/ 	.word	0x00000001
        /*003c*/ 	.word	0x00000001


	//----- nvinfo : EIATTR_CBANK_PARAM_SIZE
	.align		4
.L_150:
        /*0040*/ 	.byte	0x03, 0x19
        /*0042*/ 	.short	0x0a80


	//----- nvinfo : EIATTR_PARAM_CBANK
	.align		4
        /*0044*/ 	.byte	0x04, 0x0a
        /*0046*/ 	.short	(.L_152 - .L_151)
	.align		4
.L_151:
        /*0048*/ 	.word	index@(.nv.constant0._ZN7cutlass13device_kernelIN5flash11enable_sm90INS1_16FlashAttnFwdSm90INS1_25CollectiveMainloopFwdSm90ILi2EN4cute5tupleIJNS5_1CILi1EEES8_S8_EEENS6_IJNS7_ILi128EEENS7_ILi96EEENS7_ILi192EEEEEELi192ENS_6half_tEfNS_4arch4Sm90ELb0ELb1ELb1ELb1ELb0ELb1ELb0ELb1ELb1ELb1ELb0ELb0EEENS1_21CollectiveEpilogueFwdINS6_IJSA_SC_SB_EEES9_SE_SG_Li256ELb1ELb1ELb0ELb0EEENS1_36VarlenDynamicPersistentTileSchedulerILi128ELi96ELi256ELi128ELb0ELb1ELb1ELb1ELb0ELb1EEEEEEEEEvNT_6ParamsE)
        /*004c*/ 	.short	0x0380
        /*004e*/ 	.short	0x0a80


	//----- nvinfo : EIATTR_SW_WAR
	.align		4
.L_152:
        /*0050*/ 	.byte	0x04, 0x36
        /*0052*/ 	.short	(.L_154 - .L_153)
.L_153:
        /*0054*/ 	.word	0x00000008
.L_154:


//--------------------- .nv.info._ZN7cutlass13device_kernelIN5flash11enable_sm90INS1_16FlashAttnFwdSm90INS1_25CollectiveMainloopFwdSm90ILi2EN4cute5tupleIJNS5_1CILi1EEES8_S8_EEENS6_IJNS7_ILi128EEENS7_ILi112EEENS7_ILi192EEEEEELi192ENS_6half_tEfNS_4arch4Sm90ELb1ELb0ELb1ELb0ELb0ELb0ELb0ELb1ELb1ELb1ELb0ELb0EEENS1_21CollectiveEpilogueFwdINS6_IJSA_SC_SB_EEES9_SE_SG_Li256ELb0ELb1ELb0ELb0EEENS1_30DynamicPersistentTileSchedulerILi256ELi128ELb0ELb1ELb1EEEEEEEEEvNT_6ParamsE --------------------------
	.section	.nv.info._ZN7cutlass13device_kernelIN5flash11enable_sm90INS1_16FlashAttnFwdSm90INS1_25CollectiveMainloopFwdSm90ILi2EN4cute5tupleIJNS5_1CILi1EEES8_S8_EEENS6_IJNS7_ILi128EEENS7_ILi112EEENS7_ILi192EEEEEELi192ENS_6half_tEfNS_4arch4Sm90ELb1ELb0ELb1ELb0ELb0ELb0ELb0ELb1ELb1ELb1ELb0ELb0EEENS1_21CollectiveEpilogueFwdINS6_IJSA_SC_SB_EEES9_SE_SG_Li256ELb0ELb1ELb0ELb0EEENS1_30DynamicPersistentTileSchedulerILi256ELi128ELb0ELb1ELb1EEEEEEEEEvNT_6ParamsE,"",@"SHT_CUDA_INFO"
	.sectionflags	@""
	.align	4


	//----- nvinfo : EIATTR_CUDA_API_VERSION
	.align		4
        /*0000*/ 	.byte	0x04, 0x37
        /*0002*/ 	.short	(.L_156 - .L_155)
.L_155:
        /*0004*/ 	.word	0x00000082


	//----- nvinfo : EIATTR_KPARAM_INFO
	.align		4
.L_156:
        /*0008*/ 	.byte	0x04, 0x17
        /*000a*/ 	.short	(.L_158 - .L_157)
.L_157:
        /*000c*/ 	.word	0x00000000
        /*0010*/ 	.short	0x0000
        /*0012*/ 	.short	0x0000
        /*0014*/ 	.byte	0x00, 0xf0, 0x01, 0x2a


	//----- nvinfo : EIATTR_SPARSE_MMA_MASK
	.align		4
.L_158:
        /*0018*/ 	.byte	0x03, 0x50
        /*001a*/ 	.short	0x0000


	//----- nvinfo : EIATTR_MAXREG_COUNT
	.align		4
        /*001c*/ 	.byte	0x03, 0x1b
        /*001e*/ 	.short	0x00a8


	//----- nvinfo : EIATTR_MERCURY_ISA_VERSION
	.align		4
        /*0020*/ 	.byte	0x03, 0x5f
        /*0022*/ 	.short	0x0101


	//----- nvinfo : EIATTR_VRC_CTA_INIT_COUNT
	.align		4
        /*0024*/ 	.byte	0x02, 0x4a
	.zero		1
	.zero		1


	//----- nvinfo : EIATTR_EXIT_INSTR_OFFSETS
	.align		4
        /*0028*/ 	.byte	0x04, 0x1c
        /*002a*/ 	.short	(.L_160 - .L_159)


	//   ....[0]....
.L_159:
        /*002c*/ 	.word	0x00000010


	//----- nvinfo : EIATTR_MAX_THREADS
	.align		4
.L_160:
        /*0030*/ 	.byte	0x04, 0x05
        /*0032*/ 	.short	(.L_162 - .L_161)
.L_161:
        /*0034*/ 	.word	0x00000180
        /*0038*/ 	.word	0x00000001
        /*003c*/ 	.word	0x00000001


	//----- nvinfo : EIATTR_CBANK_PARAM_SIZE
	.align		4
.L_162:
        /*0040*/ 	.byte	0x03, 0x19
        /*0042*/ 	.short	0x0a80


	//----- nvinfo : EIATTR_PARAM_CBANK
	.align		4
        /*0044*/ 	.byte	0x04, 0x0a
        /*0046*/ 	.short	(.L_164 - .L_163)
	.align		4
.L_163:
        /*0048*/ 	.word	index@(.nv.constant0._ZN7cutlass13device_kernelIN5flash11enable_sm90INS1_16FlashAttnFwdSm90INS1_25CollectiveMainloopFwdSm90ILi2EN4cute5tupleIJNS5_1CILi1EEES8_S8_EEENS6_IJNS7_ILi128EEENS7_ILi112EEENS7_ILi192EEEEEELi192ENS_6half_tEfNS_4arch4Sm90ELb1ELb0ELb1ELb0ELb0ELb0ELb0ELb1ELb1ELb1ELb0ELb0EEENS1_21CollectiveEpilogueFwdINS6_IJSA_SC_SB_EEES9_SE_SG_Li256ELb0ELb1ELb0ELb0EEENS1_30DynamicPersistentTileSchedulerILi256ELi128ELb0ELb1ELb1EEEEEEEEEvNT_6ParamsE)
        /*004c*/ 	.short	0x0380
        /*004e*/ 	.short	0x0a80


	//----- nvinfo : EIATTR_SW_WAR
	.align		4
.L_164:
        /*0050*/ 	.byte	0x04, 0x36
        /*0052*/ 	.short	(.L_166 - .L_165)
.L_165:
        /*0054*/ 	.word	0x00000008
.L_166:


//--------------------- .nv.info._ZN7cutlass13device_kernelIN5flash11enable_sm90INS1_16FlashAttnFwdSm90INS1_25CollectiveMainloopFwdSm90ILi2EN4cute5tupleIJNS5_1CILi1EEES8_S8_EEENS6_IJNS7_ILi128EEENS7_ILi112EEENS7_ILi192EEEEEELi192ENS_6half_tEfNS_4arch4Sm90ELb1ELb0ELb1ELb1ELb0ELb0ELb0ELb1ELb1ELb1ELb0ELb0EEENS1_21CollectiveEpilogueFwdINS6_IJSA_SC_SB_EEES9_SE_SG_Li256ELb1ELb1ELb0ELb0EEENS1_36VarlenDynamicPersistentTileSchedulerILi128ELi112ELi256ELi128ELb0ELb1ELb1ELb1ELb1ELb1EEEEEEEEEvNT_6ParamsE --------------------------
	.section	.nv.info._ZN7cutlass13device_kernelIN5flash11enable_sm90INS1_16FlashAttnFwdSm90INS1_25CollectiveMainloopFwdSm90ILi2EN4cute5tupleIJNS5_1CILi1EEES8_S8_EEENS6_IJNS7_ILi128EEENS7_ILi112EEENS7_ILi192EEEEEELi192ENS_6half_tEfNS_4arch4Sm90ELb1ELb0ELb1ELb1ELb0ELb0ELb0ELb1ELb1ELb1ELb0ELb0EEENS1_21CollectiveEpilogueFwdINS6_IJSA_SC_SB_EEES9_SE_SG_Li256ELb1ELb1ELb0ELb0EEENS1_36VarlenDynamicPersistentTileSchedulerILi128ELi112ELi256ELi128ELb0ELb1ELb1ELb1ELb1ELb1EEEEEEEEEvNT_6ParamsE,"",@"SHT_CUDA_INFO"
	.sectionflags	@""
	.align	4


	//----- nvinfo : EIATTR_CUDA_API_VERSION
	.align		4
        /*0000*/ 	.byte	0x04, 0x37
        /*0002*/ 	.short	(.L_168 - .L_167)
.L_167:
        /*0004*/ 	.word	0x00000082


	//----- nvinfo : EIATTR_KPARAM_INFO
	.align		4
.L_168:
        /*0008*/ 	.byte	0x04, 0x17
        /*000a*/ 	.short	(.L_170 - .L_169)
.L_169:
        /*000c*/ 	.word	0x00000000
        /*0010*/ 	.short	0x0000
        /*0012*/ 	.short	0x0000
        /*0014*/ 	.byte	0x00, 0xf0, 0x01, 0x2a


	//----- nvinfo : EIATTR_SPARSE_MMA_MASK
	.align		4
.L_170:
        /*0018*/ 	.byte	0x03, 0x50
        /*001a*/ 	.short	0x0000


	//----- nvinfo : EIATTR_MAXREG_COUNT
	.align		4
        /*001c*/ 	.byte	0x03, 0x1b
        /*001e*/ 	.short	0x00a8


	//----- nvinfo : EIATTR_MERCURY_ISA_VERSION
	.align		4
        /*0020*/ 	.byte	0x03, 0x5f
        /*0022*/ 	.short	0x0101


	//----- nvinfo : EIATTR_VRC_CTA_INIT_COUNT
	.align		4
        /*0024*/ 	.byte	0x02, 0x4a
	.zero		1
	.zero		1


	//----- nvinfo : EIATTR_EXIT_INSTR_OFFSETS
	.align		4
        /*0028*/ 	.byte	0x04, 0x1c
        /*002a*/ 	.short	(.L_172 - .L_171)


	//   ....[0]....
.L_171:
        /*002c*/ 	.word	0x00000010


	//----- nvinfo : EIATTR_MAX_THREADS
	.align		4
.L_172:
        /*0030*/ 	.byte	0x04, 0x05
        /*0032*/ 	.short	(.L_174 - .L_173)
.L_173:
        /*0034*/ 	.word	0x00000180
        /*0038*/ 	.word	0x00000001
        /*003c*/ 	.word	0x00000001


	//----- nvinfo : EIATTR_CBANK_PARAM_SIZE
	.align		4
.L_174:
        /*0040*/ 	.byte	0x03, 0x19
        /*0042*/ 	.short	0x0a80


	//----- nvinfo : EIATTR_PARAM_CBANK
	.align		4
        /*0044*/ 	.byte	0x04, 0x0a
        /*0046*/ 	.short	(.L_176 - .L_175)
	.align		4
.L_175:
        /*0048*/ 	.word	index@(.nv.constant0._ZN7cutlass13device_kernelIN5flash11enable_sm90INS1_16FlashAttnFwdSm90INS1_25CollectiveMainloopFwdSm90ILi2EN4cute5tupleIJNS5_1CILi1EEES8_S8_EEENS6_IJNS7_ILi128EEENS7_ILi112EEENS7_ILi192EEEEEELi192ENS_6half_tEfNS_4arch4Sm90ELb1ELb0ELb1ELb1ELb0ELb0ELb0ELb1ELb1ELb1ELb0ELb0EEENS1_21CollectiveEpilogueFwdINS6_IJSA_SC_SB_EEES9_SE_SG_Li256ELb1ELb1ELb0ELb0EEENS1_36VarlenDynamicPersistentTileSchedulerILi128ELi112ELi256ELi128ELb0ELb1ELb1ELb1ELb1ELb1EEEEEEEEEvNT_6ParamsE)
        /*004c*/ 	.short	0x0380
        /*004e*/ 	.short	0x0a80


	//----- nvinfo : EIATTR_SW_WAR
	.align		4
.L_176:
        /*0050*/ 	.byte	0x04, 0x36
        /*0052*/ 	.short	(.L_178 - .L_177)
.L_177:
        /*0054*/ 	.word	0x00000008
.L_178:


//--------------------- .nv.info._ZN7cutlass13device_kernelIN5flash11enable_sm90INS1_16FlashAttnFwdSm90INS1_25CollectiveMainloopFwdSm90ILi2EN4cute5tupleIJNS5_1CILi1EEES8_S8_EEENS6_IJNS7_ILi128EEENS7_ILi112EEENS7_ILi192EEEEEELi192ENS_6half_tEfNS_4arch4Sm90ELb1ELb0ELb1ELb1ELb0ELb1ELb0ELb1ELb1ELb1ELb0ELb0EEENS1_21CollectiveEpilogueFwdINS6_IJSA_SC_SB_EEES9_SE_SG_Li256ELb1ELb1ELb0ELb0EEENS1_36VarlenDynamicPersistentTileSchedulerILi128ELi112ELi256ELi128ELb0ELb1ELb1ELb1ELb1ELb1EEEEEEEEEvNT_6ParamsE --------------------------
	.section	.nv.info._ZN7cutlass13device_kernelIN5flash11enable_sm90INS1_16FlashAttnFwdSm90INS1_25CollectiveMainloopFwdSm90ILi2EN4cute5tupleIJNS5_1CILi1EEES8_S8_EEENS6_IJNS7_ILi128EEENS7_ILi112EEENS7_ILi192EEEEEELi192ENS_6half_tEfNS_4arch4Sm90ELb1ELb0ELb1ELb1ELb0ELb1ELb0ELb1ELb1ELb1ELb0ELb0EEENS1_21CollectiveEpilogueFwdINS6_IJSA_SC_SB_EEES9_SE_SG_Li256ELb1ELb1ELb0ELb0EEENS1_36VarlenDynamicPersistentTileSchedulerILi128ELi112ELi256ELi128ELb0ELb1ELb1ELb1ELb1ELb1EEEEEEEEEvNT_6ParamsE,"",@"SHT_CUDA_INFO"
	.sectionflags	@""
	.align	4


	//----- nvinfo : EIATTR_CUDA_API_VERSION
	.align		4
        /*0000*/ 	.byte	0x04, 0x37
        /*0002*/ 	.short	(.L_180 - .L_179)
.L_179:
        /*0004*/ 	.word	0x00000082


	//----- nvinfo : EIATTR_KPARAM_INFO
	.align		4
.L_180:
        /*0008*/ 	.byte	0x04, 0x17
        /*000a*/ 	.short	(.L_182 - .L_181)
.L_181:
        /*000c*/ 	.word	0x00000000
        /*0010*/ 	.short	0x0000
        /*0012*/ 	.short	0x0000
        /*0014*/ 	.byte	0x00, 0xf0, 0x01, 0x2a


	//----- nvinfo : EIATTR_SPARSE_MMA_MASK
	.align		4
.L_182:
        /*0018*/ 	.byte	0x03, 0x50
        /*001a*/ 	.short	0x0000


	//----- nvinfo : EIATTR_MAXREG_COUNT
	.align		4
        /*001c*/ 	.byte	0x03, 0x1b
        /*001e*/ 	.short	0x00a8


	//----- nvinfo : EIATTR_MERCURY_ISA_VERSION
	.align		4
        /*0020*/ 	.byte	0x03, 0x5f
        /*0022*/ 	.short	0x0101


	//----- nvinfo : EIATTR_VRC_CTA_INIT_COUNT
	.align		4
        /*0024*/ 	.byte	0x02, 0x4a
	.zero		1
	.zero		1


	//----- nvinfo : EIATTR_EXIT_INSTR_OFFSETS
	.align		4
        /*0028*/ 	.byte	0x04, 0x1c
        /*002a*/ 	.short	(.L_184 - .L_183)


	//   ....[0]....
.L_183:
        /*002c*/ 	.word	0x00000010


	//----- nvinfo : EIATTR_MAX_THREADS
	.align		4
.L_184:
        /*0030*/ 	.byte	0x04, 0x05
        /*0032*/ 	.short	(.L_186 - .L_185)
.L_185:
        /*0034*/ 	.word	0x00000180
        /*0038*/ 	.word	0x00000001
        /*003c*/ 	.word	0x00000001


	//----- nvinfo : EIATTR_CBANK_PARAM_SIZE
	.align		4
.L_186:
        /*0040*/ 	.byte	0x03, 0x19
        /*0042*/ 	.short	0x0a80


	//----- nvinfo : EIATTR_PARAM_CBANK
	.align		4
        /*0044*/ 	.byte	0x04, 0x0a
        /*0046*/ 	.short	(.L_188 - .L_187)
	.align		4
.L_187:
        /*0048*/ 	.word	index@(.nv.constant0._ZN7cutlass13device_kernelIN5flash11enable_sm90INS1_16FlashAttnFwdSm90INS1_25CollectiveMainloopFwdSm90ILi2EN4cute5tupleIJNS5_1CILi1EEES8_S8_EEENS6_IJNS7_ILi128EEENS7_ILi112EEENS7_ILi192EEEEEELi192ENS_6half_tEfNS_4arch4Sm90ELb1ELb0ELb1ELb1ELb0ELb1ELb0ELb1ELb1ELb1ELb0ELb0EEENS1_21CollectiveEpilogueFwdINS6_IJSA_SC_SB_EEES9_SE_SG_Li256ELb1ELb1ELb0ELb0EEENS1_36VarlenDynamicPersistentTileSchedulerILi128ELi112ELi256ELi128ELb0ELb1ELb1ELb1ELb1ELb1EEEEEEEEEvNT_6ParamsE)
        /*004c*/ 	.short	0x0380
        /*004e*/ 	.short	0x0a80


	//----- nvinfo : EIATTR_SW_WAR
	.align		4
.L_188:
        /*0050*/ 	.byte	0x04, 0x36
        /*0052*/ 	.short	(.L_190 - .L_189)
.L_189:
        /*0054*/ 	.word	0x00000008
.L_190:


//--------------------- .nv.callgraph             --------------------------
	.section	.nv.callgraph,"",@"SHT_CUDA_CALLGRAPH"
	.align	4
	.sectionentsize	8
	.align		4
        /*0000*/ 	.word	0x00000000
	.align		4
        /*0004*/ 	.word	0xffffffff
	.align		4
        /*0008*/ 	.word	0x00000000
	.align		4
        /*000c*/ 	.word	0xfffffffe
	.align		4
        /*0010*/ 	.word	0x00000000
	.align		4
        /*0014*/ 	.word	0xfffffffd
	.align		4
        /*0018*/ 	.word	0x00000000
	.align		4
        /*001c*/ 	.word	0xfffffffc


//--------------------- .nv.constant4             --------------------------
	.section	.nv.constant4,"a",@progbits
	.align	8
	.align		8
.nv.constant4:
        /*0000*/ 	.dword	_ZN82_INTERNAL_4e9b7c28_46_flash_fwd_hdim192_fp16_softcap_packgqa_sm90_cu_f3e6f9ee_36904cuda3std3__45__cpo5beginE
	.align		8
        /*0008*/ 	.dword	_ZN82_INTERNAL_4e9b7c28_46_flash_fwd_hdim192_fp16_softcap_packgqa_sm90_cu_f3e6f9ee_36904cuda3std3__45__cpo3endE
	.align		8
        /*0010*/ 	.dword	_ZN82_INTERNAL_4e9b7c28_46_flash_fwd_hdim192_fp16_softcap_packgqa_sm90_cu_f3e6f9ee_36904cuda3std3__45__cpo6cbeginE
	.align		8
        /*0018*/ 	.dword	_ZN82_INTERNAL_4e9b7c28_46_flash_fwd_hdim192_fp16_softcap_packgqa_sm90_cu_f3e6f9ee_36904cuda3std3__45__cpo4cendE
	.align		8
        /*0020*/ 	.dword	_ZN82_INTERNAL_4e9b7c28_46_flash_fwd_hdim192_fp16_softcap_packgqa_sm90_cu_f3e6f9ee_36904cuda3std3__484_GLOBAL__N__4e9b7c28_46_flash_fwd_hdim192_fp16_softcap_packgqa_sm90_cu_f3e6f9ee_36906ignoreE
	.align		8
        /*0028*/ 	.dword	_ZN82_INTERNAL_4e9b7c28_46_flash_fwd_hdim192_fp16_softcap_packgqa_sm90_cu_f3e6f9ee_36904cuda3std3__419piecewise_constructE
	.align		8
        /*0030*/ 	.dword	_ZN82_INTERNAL_4e9b7c28_46_flash_fwd_hdim192_fp16_softcap_packgqa_sm90_cu_f3e6f9ee_36904cuda3std3__48in_placeE
	.align		8
        /*0038*/ 	.dword	_ZN82_INTERNAL_4e9b7c28_46_flash_fwd_hdim192_fp16_softcap_packgqa_sm90_cu_f3e6f9ee_36904cuda3std6ranges3__45__cpo4swapE
	.align		8
        /*0040*/ 	.dword	_ZN82_INTERNAL_4e9b7c28_46_flash_fwd_hdim192_fp16_softcap_packgqa_sm90_cu_f3e6f9ee_36904cuda3std6ranges3__45__cpo9iter_moveE
	.align		8
        /*0048*/ 	.dword	_ZN82_INTERNAL_4e9b7c28_46_flash_fwd_hdim192_fp16_softcap_packgqa_sm90_cu_f3e6f9ee_36904cute7productE
	.align		8
        /*0050*/ 	.dword	_ZN82_INTERNAL_4e9b7c28_46_flash_fwd_hdim192_fp16_softcap_packgqa_sm90_cu_f3e6f9ee_36904cute1_E


//--------------------- .text._ZN7cutlass13device_kernelIN5flash11enable_sm90INS1_16FlashAttnFwdSm90INS1_25CollectiveMainloopFwdSm90ILi2EN4cute5tupleIJNS5_1CILi1EEES8_S8_EEENS6_IJNS7_ILi128EEENS7_ILi112EEENS7_ILi192EEEEEELi192ENS_6half_tEfNS_4arch4Sm90ELb0ELb0ELb1ELb0ELb0ELb0ELb0ELb1ELb1ELb1ELb0ELb0EEENS1_21CollectiveEpilogueFwdINS6_IJSA_SC_SB_EEES9_SE_SG_Li256ELb0ELb1ELb0ELb0EEENS1_29StaticPersistentTileSchedulerILb0EEEEEEEEEvNT_6ParamsE --------------------------
	.section	.text._ZN7cutlass13device_kernelIN5flash11enable_sm90INS1_16FlashAttnFwdSm90INS1_25CollectiveMainloopFwdSm90ILi2EN4cute5tupleIJNS5_1CILi1EEES8_S8_EEENS6_IJNS7_ILi128EEENS7_ILi112EEENS7_ILi192EEEEEELi192ENS_6half_tEfNS_4arch4Sm90ELb0ELb0ELb1ELb0ELb0ELb0ELb0ELb1ELb1ELb1ELb0ELb0EEENS1_21CollectiveEpilogueFwdINS6_IJSA_SC_SB_EEES9_SE_SG_Li256ELb0ELb1ELb0ELb0EEENS1_29StaticPersistentTileSchedulerILb0EEEEEEEEEvNT_6ParamsE,"ax",@progbits
	.align	128
.text._ZN7cutlass13device_kernelIN5flash11enable_sm90INS1_16FlashAttnFwdSm90INS1_25CollectiveMainloopFwdSm90ILi2EN4cute5tupleIJNS5_1CILi1EEES8_S8_EEENS6_IJNS7_ILi128EEENS7_ILi112EEENS7_ILi192EEEEEELi192ENS_6half_tEfNS_4arch4Sm90ELb0ELb0ELb1ELb0ELb0ELb0ELb0ELb1ELb1ELb1ELb0ELb0EEENS1_21CollectiveEpilogueFwdINS6_IJSA_SC_SB_EEES9_SE_SG_Li256ELb0ELb1ELb0ELb0EEENS1_29StaticPersistentTileSchedulerILb0EEEEEEEEEvNT_6ParamsE:
        .type           _ZN7cutlass13device_kernelIN5flash11enable_sm90INS1_16FlashAttnFwdSm90INS1_25CollectiveMainloopFwdSm90ILi2EN4cute5tupleIJNS5_1CILi1EEES8_S8_EEENS6_IJNS7_ILi128EEENS7_ILi112EEENS7_ILi192EEEEEELi192ENS_6half_tEfNS_4arch4Sm90ELb0ELb0ELb1ELb0ELb0ELb0ELb0ELb1ELb1ELb1ELb0ELb0EEENS1_21CollectiveEpilogueFwdINS6_IJSA_SC_SB_EEES9_SE_SG_Li256ELb0ELb1ELb0ELb0EEENS1_29StaticPersistentTileSchedulerILb0EEEEEEEEEvNT_6ParamsE,@function
        .size           _ZN7cutlass13device_kernelIN5flash11enable_sm90INS1_16FlashAttnFwdSm90INS1_25CollectiveMainloopFwdSm90ILi2EN4cute5tupleIJNS5_1CILi1EEES8_S8_EEENS6_IJNS7_ILi128EEENS7_ILi112EEENS7_ILi192EEEEEELi192ENS_6half_tEfNS_4arch4Sm90ELb0ELb0ELb1ELb0ELb0ELb0ELb0ELb1ELb1ELb1ELb0ELb0EEENS1_21CollectiveEpilogueFwdINS6_IJSA_SC_SB_EEES9_SE_SG_Li256ELb0ELb1ELb0ELb0EEENS1_29StaticPersistentTileSchedulerILb0EEEEEEEEEvNT_6ParamsE,(.L_x_10 - _ZN7cutlass13device_kernelIN5flash11enable_sm90INS1_16FlashAttnFwdSm90INS1_25CollectiveMainloopFwdSm90ILi2EN4cute5tupleIJNS5_1CILi1EEES8_S8_EEENS6_IJNS7_ILi128EEENS7_ILi112EEENS7_ILi192EEEEEELi192ENS_6half_tEfNS_4arch4Sm90ELb0ELb0ELb1ELb0ELb0ELb0ELb0ELb1ELb1ELb1ELb0ELb0EEENS1_21CollectiveEpilogueFwdINS6_IJSA_SC_SB_EEES9_SE_SG_Li256ELb0ELb1ELb0ELb0EEENS1_29StaticPersistentTileSchedulerILb0EEEEEEEEEvNT_6ParamsE)
        .other          _ZN7cutlass13device_kernelIN5flash11enable_sm90INS1_16FlashAttnFwdSm90INS1_25CollectiveMainloopFwdSm90ILi2EN4cute5tupleIJNS5_1CILi1EEES8_S8_EEENS6_IJNS7_ILi128EEENS7_ILi112EEENS7_ILi192EEEEEELi192ENS_6half_tEfNS_4arch4Sm90ELb0ELb0ELb1ELb0ELb0ELb0ELb0ELb1ELb1ELb1ELb0ELb0EEENS1_21CollectiveEpilogueFwdINS6_IJSA_SC_SB_EEES9_SE_SG_Li256ELb0ELb1ELb0ELb0EEENS1_29StaticPersistentTileSchedulerILb0EEEEEEEEEvNT_6ParamsE,@"STO_CUDA_ENTRY STV_DEFAULT"
_ZN7cutlass13device_kernelIN5flash11enable_sm90INS1_16FlashAttnFwdSm90INS1_25CollectiveMainloopFwdSm90ILi2EN4cute5tupleIJNS5_1CILi1EEES8_S8_EEENS6_IJNS7_ILi128EEENS7_ILi112EEENS7_ILi192EEEEEELi192ENS_6half_tEfNS_4arch4Sm90ELb0ELb0ELb1ELb0ELb0ELb0ELb0ELb1ELb1ELb1ELb0ELb0EEENS1_21CollectiveEpilogueFwdINS6_IJSA_SC_SB_EEES9_SE_SG_Li256ELb0ELb1ELb0ELb0EEENS1_29StaticPersistentTileSchedulerILb0EEEEEEEEEvNT_6ParamsE:
[----:B------:R-:W-:Y:S01]  /*0000*/  LDC R1, c[0x0][0x37c] ;  /* 0x0000df00ff017b82 */ /* 0x000fe20000000800 */
[----:B------:R-:W-:Y:S05]  /*0010*/  EXIT ;  /* 0x000000000000794d */ /* 0x000fea0003800000 */
.L_x_0:
[----:B------:R-:W-:-:S00]  /*0020*/  BRA `(.L_x_0) ;  /* 0xfffffffc00fc7947 */ /* 0x000fc0000383ffff */
[----:B------:R-:W-:-:S00]  /*0030*/  NOP ;  /* 0x0000000000007918 */ /* 0x000fc00000000000 */
        /* <DEDUP_REMOVED lines=12> */
.L_x_10:


//--------------------- .text._ZN7cutlass13device_kernelIN5flash11enable_sm90INS1_16FlashAttnFwdSm90INS1_25CollectiveMainloopFwdSm90ILi2EN4cute5tupleIJNS5_1CILi2EEENS7_ILi1EEES9_EEENS6_IJNS7_ILi128EEENS7_ILi112EEENS7_ILi192EEEEEELi192ENS_6half_tEfNS_4arch4Sm90ELb0ELb0ELb1ELb0ELb0ELb0ELb0ELb1ELb1ELb1ELb0ELb0EEENS1_21CollectiveEpilogueFwdINS6_IJSB_SD_SC_EEESA_SF_SH_Li256ELb0ELb1ELb0ELb0EEENS1_29StaticPersistentTileSchedulerILb0EEEEEEEEEvNT_6ParamsE --------------------------
	.section	.text._ZN7cutlass13device_kernelIN5flash11enable_sm90INS1_16FlashAttnFwdSm90INS1_25CollectiveMainloopFwdSm90ILi2EN4cute5tupleIJNS5_1CILi2EEENS7_ILi1EEES9_EEENS6_IJNS7_ILi128EEENS7_ILi112EEENS7_ILi192EEEEEELi192ENS_6half_tEfNS_4arch4Sm90ELb0ELb0ELb1ELb0ELb0ELb0ELb0ELb1ELb1ELb1ELb0ELb0EEENS1_21CollectiveEpilogueFwdINS6_IJSB_SD_SC_EEESA_SF_SH_Li256ELb0ELb1ELb0ELb0EEENS1_29StaticPersistentTileSchedulerILb0EEEEEEEEEvNT_6ParamsE,"ax",@progbits
	.align	128
.text._ZN7cutlass13device_kernelIN5flash11enable_sm90INS1_16FlashAttnFwdSm90INS1_25CollectiveMainloopFwdSm90ILi2EN4cute5tupleIJNS5_1CILi2EEENS7_ILi1EEES9_EEENS6_IJNS7_ILi128EEENS7_ILi112EEENS7_ILi192EEEEEELi192ENS_6half_tEfNS_4arch4Sm90ELb0ELb0ELb1ELb0ELb0ELb0ELb0ELb1ELb1ELb1ELb0ELb0EEENS1_21CollectiveEpilogueFwdINS6_IJSB_SD_SC_EEESA_SF_SH_Li256ELb0ELb1ELb0ELb0EEENS1_29StaticPersistentTileSchedulerILb0EEEEEEEEEvNT_6ParamsE:
        .type           _ZN7cutlass13device_kernelIN5flash11enable_sm90INS1_16FlashAttnFwdSm90INS1_25CollectiveMainloopFwdSm90ILi2EN4cute5tupleIJNS5_1CILi2EEENS7_ILi1EEES9_EEENS6_IJNS7_ILi128EEENS7_ILi112EEENS7_ILi192EEEEEELi192ENS_6half_tEfNS_4arch4Sm90ELb0ELb0ELb1ELb0ELb0ELb0ELb0ELb1ELb1ELb1ELb0ELb0EEENS1_21CollectiveEpilogueFwdINS6_IJSB_SD_SC_EEESA_SF_SH_Li256ELb0ELb1ELb0ELb0EEENS1_29StaticPersistentTileSchedulerILb0EEEEEEEEEvNT_6ParamsE,@function
        .size           _ZN7cutlass13device_kernelIN5flash11enable_sm90INS1_16FlashAttnFwdSm90INS1_25CollectiveMainloopFwdSm90ILi2EN4cute5tupleIJNS5_1CILi2EEENS7_ILi1EEES9_EEENS6_IJNS7_ILi128EEENS7_ILi112EEENS7_ILi192EEEEEELi192ENS_6half_tEfNS_4arch4Sm90ELb0ELb0ELb1ELb0ELb0ELb0ELb0ELb1ELb1ELb1ELb0ELb0EEENS1_21CollectiveEpilogueFwdINS6_IJSB_SD_SC_EEESA_SF_SH_Li256ELb0ELb1ELb0ELb0EEENS1_29StaticPersistentTileSchedulerILb0EEEEEEEEEvNT_6ParamsE,(.L_x_11 - _ZN7cutlass13device_kernelIN5flash11enable_sm90INS1_16FlashAttnFwdSm90INS1_25CollectiveMainloopFwdSm90ILi2EN4cute5tupleIJNS5_1CILi2EEENS7_ILi1EEES9_EEENS6_IJNS7_ILi128EEENS7_ILi112EEENS7_ILi192EEEEEELi192ENS_6half_tEfNS_4arch4Sm90ELb0ELb0ELb1ELb0ELb0ELb0ELb0ELb1ELb1ELb1ELb0ELb0EEENS1_21CollectiveEpilogueFwdINS6_IJSB_SD_SC_EEESA_SF_SH_Li256ELb0ELb1ELb0ELb0EEENS1_29StaticPersistentTileSchedulerILb0EEEEEEEEEvNT_6ParamsE)
        .other          _ZN7cutlass13device_kernelIN5flash11enable_sm90INS1_16FlashAttnFwdSm90INS1_25CollectiveMainloopFwdSm90ILi2EN4cute5tupleIJNS5_1CILi2EEENS7_ILi1EEES9_EEENS6_IJNS7_ILi128EEENS7_ILi112EEENS7_ILi192EEEEEELi192ENS_6half_tEfNS_4arch4Sm90ELb0ELb0ELb1ELb0ELb0ELb0ELb0ELb1ELb1ELb1ELb0ELb0EEENS1_21CollectiveEpilogueFwdINS6_IJSB_SD_SC_EEESA_SF_SH_Li256ELb0ELb1ELb0ELb0EEENS1_29StaticPersistentTileSchedulerILb0EEEEEEEEEvNT_6ParamsE,@"STO_CUDA_ENTRY STV_DEFAULT"
_ZN7cutlass13device_kernelIN5flash11enable_sm90INS1_16FlashAttnFwdSm90INS1_25CollectiveMainloopFwdSm90ILi2EN4cute5tupleIJNS5_1CILi2EEENS7_ILi1EEES9_EEENS6_IJNS7_ILi128EEENS7_ILi112EEENS7_ILi192EEEEEELi192ENS_6half_tEfNS_4arch4Sm90ELb0ELb0ELb1ELb0ELb0ELb0ELb0ELb1ELb1ELb1ELb0ELb0EEENS1_21CollectiveEpilogueFwdINS6_IJSB_SD_SC_EEESA_SF_SH_Li256ELb0ELb1ELb0ELb0EEENS1_29StaticPersistentTileSchedulerILb0EEEEEEEEEvNT_6ParamsE:
[----:B------:R-:W-:Y:S01]  /*0000*/  LDC R1, c[0x0][0x37c] ;  /* 0x0000df00ff017b82 */ /* 0x000fe20000000800 */
[----:B------:R-:W-:Y:S05]  /*0010*/  EXIT ;  /* 0x000000000000794d */ /* 0x000fea0003800000 */
.L_x_1:
        /* <DEDUP_REMOVED lines=14> */
.L_x_11:


//--------------------- .text._ZN7cutlass13device_kernelIN5flash11enable_sm90INS1_16FlashAttnFwdSm90INS1_25CollectiveMainloopFwdSm90ILi2EN4cute5tupleIJNS5_1CILi1EEES8_S8_EEENS6_IJNS7_ILi128EEENS7_ILi112EEENS7_ILi192EEEEEELi192ENS_6half_tEfNS_4arch4Sm90ELb0ELb0ELb1ELb1ELb0ELb0ELb0ELb1ELb1ELb1ELb0ELb0EEENS1_21CollectiveEpilogueFwdINS6_IJSA_SC_SB_EEES9_SE_SG_Li256ELb1ELb1ELb0ELb0EEENS1_36VarlenDynamicPersistentTileSchedulerILi128ELi112ELi256ELi128ELb0ELb1ELb1ELb0ELb1ELb1EEEEEEEEEvNT_6ParamsE --------------------------
	.section	.text._ZN7cutlass13device_kernelIN5flash11enable_sm90INS1_16FlashAttnFwdSm90INS1_25CollectiveMainloopFwdSm90ILi2EN4cute5tupleIJNS5_1CILi1EEES8_S8_EEENS6_IJNS7_ILi128EEENS7_ILi112EEENS7_ILi192EEEEEELi192ENS_6half_tEfNS_4arch4Sm90ELb0ELb0ELb1ELb1ELb0ELb0ELb0ELb1ELb1ELb1ELb0ELb0EEENS1_21CollectiveEpilogueFwdINS6_IJSA_SC_SB_EEES9_SE_SG_Li256ELb1ELb1ELb0ELb0EEENS1_36VarlenDynamicPersistentTileSchedulerILi128ELi112ELi256ELi128ELb0ELb1ELb1ELb0ELb1ELb1EEEEEEEEEvNT_6ParamsE,"ax",@progbits
	.align	128
.text._ZN7cutlass13device_kernelIN5flash11enable_sm90INS1_16FlashAttnFwdSm90INS1_25CollectiveMainloopFwdSm90ILi2EN4cute5tupleIJNS5_1CILi1EEES8_S8_EEENS6_IJNS7_ILi128EEENS7_ILi112EEENS7_ILi192EEEEEELi192ENS_6half_tEfNS_4arch4Sm90ELb0ELb0ELb1ELb1ELb0ELb0ELb0ELb1ELb1ELb1ELb0ELb0EEENS1_21CollectiveEpilogueFwdINS6_IJSA_SC_SB_EEES9_SE_SG_Li256ELb1ELb1ELb0ELb0EEENS1_36VarlenDynamicPersistentTileSchedulerILi128ELi112ELi256ELi128ELb0ELb1ELb1ELb0ELb1ELb1EEEEEEEEEvNT_6ParamsE:
        .type           _ZN7cutlass13device_kernelIN5flash11enable_sm90INS1_16FlashAttnFwdSm90INS1_25CollectiveMainloopFwdSm90ILi2EN4cute5tupleIJNS5_1CILi1EEES8_S8_EEENS6_IJNS7_ILi128EEENS7_ILi112EEENS7_ILi192EEEEEELi192ENS_6half_tEfNS_4arch4Sm90ELb0ELb0ELb1ELb1ELb0ELb0ELb0ELb1ELb1ELb1ELb0ELb0EEENS1_21CollectiveEpilogueFwdINS6_IJSA_SC_SB_EEES9_SE_SG_Li256ELb1ELb1ELb0ELb0EEENS1_36VarlenDynamicPersistentTileSchedulerILi128ELi112ELi256ELi128ELb0ELb1ELb1ELb0ELb1ELb1EEEEEEEEEvNT_6ParamsE,@function
        .size           _ZN7cutlass13device_kernelIN5flash11enable_sm90INS1_16FlashAttnFwdSm90INS1_25CollectiveMainloopFwdSm90ILi2EN4cute5tupleIJNS5_1CILi1EEES8_S8_EEENS6_IJNS7_ILi128EEENS7_ILi112EEENS7_ILi192EEEEEELi192ENS_6half_tEfNS_4arch4Sm90ELb0ELb0ELb1ELb1ELb0ELb0ELb0ELb1ELb1ELb1ELb0ELb0EEENS1_21CollectiveEpilogueFwdINS6_IJSA_SC_SB_EEES9_SE_SG_Li256ELb1ELb1ELb0ELb0EEENS1_36VarlenDynamicPersistentTileSchedulerILi128ELi112ELi256ELi128ELb0ELb1ELb1ELb0ELb1ELb1EEEEEEEEEvNT_6ParamsE,(.L_x_12 - _ZN7cutlass13device_kernelIN5flash11enable_sm90INS1_16FlashAttnFwdSm90INS1_25CollectiveMainloopFwdSm90ILi2EN4cute5tupleIJNS5_1CILi1EEES8_S8_EEENS6_IJNS7_ILi128EEENS7_ILi112EEENS7_ILi192EEEEEELi192ENS_6half_tEfNS_4arch4Sm90ELb0ELb0ELb1ELb1ELb0ELb0ELb0ELb1ELb1ELb1ELb0ELb0EEENS1_21CollectiveEpilogueFwdINS6_IJSA_SC_SB_EEES9_SE_SG_Li256ELb1ELb1ELb0ELb0EEENS1_36VarlenDynamicPersistentTileSchedulerILi128ELi112ELi256ELi128ELb0ELb1ELb1ELb0ELb1ELb1EEEEEEEEEvNT_6ParamsE)
        .other          _ZN7cutlass13device_kernelIN5flash11enable_sm90INS1_16FlashAttnFwdSm90INS1_25CollectiveMainloopFwdSm90ILi2EN4cute5tupleIJNS5_1CILi1EEES8_S8_EEENS6_IJNS7_ILi128EEENS7_ILi112EEENS7_ILi192EEEEEELi192ENS_6half_tEfNS_4arch4Sm90ELb0ELb0ELb1ELb1ELb0ELb0ELb0ELb1ELb1ELb1ELb0ELb0EEENS1_21CollectiveEpilogueFwdINS6_IJSA_SC_SB_EEES9_SE_SG_Li256ELb1ELb1ELb0ELb0EEENS1_36VarlenDynamicPersistentTileSchedulerILi128ELi112ELi256ELi128ELb0ELb1ELb1ELb0ELb1ELb1EEEEEEEEEvNT_6ParamsE,@"STO_CUDA_ENTRY STV_DEFAULT"
_ZN7cutlass13device_kernelIN5flash11enable_sm90INS1_16FlashAttnFwdSm90INS1_25CollectiveMainloopFwdSm90ILi2EN4cute5tupleIJNS5_1CILi1EEES8_S8_EEENS6_IJNS7_ILi128EEENS7_ILi112EEENS7_ILi192EEEEEELi192ENS_6half_tEfNS_4arch4Sm90ELb0ELb0ELb1ELb1ELb0ELb0ELb0ELb1ELb1ELb1ELb0ELb0EEENS1_21CollectiveEpilogueFwdINS6_IJSA_SC_SB_EEES9_SE_SG_Li256ELb1ELb1ELb0ELb0EEENS1_36VarlenDynamicPersistentTileSchedulerILi128ELi112ELi256ELi128ELb0ELb1ELb1ELb0ELb1ELb1EEEEEEEEEvNT_6ParamsE:
[----:B------:R-:W-:Y:S01]  /*0000*/  LDC R1, c[0x0][0x37c] ;  /* 0x0000df00ff017b82 */ /* 0x000fe20000000800 */
[----:B------:R-:W-:Y:S05]  /*0010*/  EXIT ;  /* 0x000000000000794d */ /* 0x000fea0003800000 */
.L_x_2:
        /* <DEDUP_REMOVED lines=14> */
.L_x_12:


//--------------------- .text._ZN7cutlass13device_kernelIN5flash11enable_sm90INS1_16FlashAttnFwdSm90INS1_25CollectiveMainloopFwdSm90ILi2EN4cute5tupleIJNS5_1CILi1EEES8_S8_EEENS6_IJNS7_ILi128EEENS7_ILi112EEENS7_ILi192EEEEEELi192ENS_6half_tEfNS_4arch4Sm90ELb0ELb0ELb1ELb1ELb0ELb1ELb0ELb1ELb1ELb1ELb0ELb0EEENS1_21CollectiveEpilogueFwdINS6_IJSA_SC_SB_EEES9_SE_SG_Li256ELb1ELb1ELb0ELb0EEENS1_36VarlenDynamicPersistentTileSchedulerILi128ELi112ELi256ELi128ELb0ELb1ELb1ELb0ELb1ELb1EEEEEEEEEvNT_6ParamsE --------------------------
	.section	.text._ZN7cutlass13device_kernelIN5flash11enable_sm90INS1_16FlashAttnFwdSm90INS1_25CollectiveMainloopFwdSm90ILi2EN4cute5tupleIJNS5_1CILi1EEES8_S8_EEENS6_IJNS7_ILi128EEENS7_ILi112EEENS7_ILi192EEEEEELi192ENS_6half_tEfNS_4arch4Sm90ELb0ELb0ELb1ELb1ELb0ELb1ELb0ELb1ELb1ELb1ELb0ELb0EEENS1_21CollectiveEpilogueFwdINS6_IJSA_SC_SB_EEES9_SE_SG_Li256ELb1ELb1ELb0ELb0EEENS1_36VarlenDynamicPersistentTileSchedulerILi128ELi112ELi256ELi128ELb0ELb1ELb1ELb0ELb1ELb1EEEEEEEEEvNT_6ParamsE,"ax",@progbits
	.align	128
.text._ZN7cutlass13device_kernelIN5flash11enable_sm90INS1_16FlashAttnFwdSm90INS1_25CollectiveMainloopFwdSm90ILi2EN4cute5tupleIJNS5_1CILi1EEES8_S8_EEENS6_IJNS7_ILi128EEENS7_ILi112EEENS7_ILi192EEEEEELi192ENS_6half_tEfNS_4arch4Sm90ELb0ELb0ELb1ELb1ELb0ELb1ELb0ELb1ELb1ELb1ELb0ELb0EEENS1_21CollectiveEpilogueFwdINS6_IJSA_SC_SB_EEES9_SE_SG_Li256ELb1ELb1ELb0ELb0EEENS1_36VarlenDynamicPersistentTileSchedulerILi128ELi112ELi256ELi128ELb0ELb1ELb1ELb0ELb1ELb1EEEEEEEEEvNT_6ParamsE:
        .type           _ZN7cutlass13device_kernelIN5flash11enable_sm90INS1_16FlashAttnFwdSm90INS1_25CollectiveMainloopFwdSm90ILi2EN4cute5tupleIJNS5_1CILi1EEES8_S8_EEENS6_IJNS7_ILi128EEENS7_ILi112EEENS7_ILi192EEEEEELi192ENS_6half_tEfNS_4arch4Sm90ELb0ELb0ELb1ELb1ELb0ELb1ELb0ELb1ELb1ELb1ELb0ELb0EEENS1_21CollectiveEpilogueFwdINS6_IJSA_SC_SB_EEES9_SE_SG_Li256ELb1ELb1ELb0ELb0EEENS1_36VarlenDynamicPersistentTileSchedulerILi128ELi112ELi256ELi128ELb0ELb1ELb1ELb0ELb1ELb1EEEEEEEEEvNT_6ParamsE,@function
        .size           _ZN7cutlass13device_kernelIN5flash11enable_sm90INS1_16FlashAttnFwdSm90INS1_25CollectiveMainloopFwdSm90ILi2EN4cute5tupleIJNS5_1CILi1EEES8_S8_EEENS6_IJNS7_ILi128EEENS7_ILi112EEENS7_ILi192EEEEEELi192ENS_6half_tEfNS_4arch4Sm90ELb0ELb0ELb1ELb1ELb0ELb1ELb0ELb1ELb1ELb1ELb0ELb0EEENS1_21CollectiveEpilogueFwdINS6_IJSA_SC_SB_EEES9_SE_SG_Li256ELb1ELb1ELb0ELb0EEENS1_36VarlenDynamicPersistentTileSchedulerILi128ELi112ELi256ELi128ELb0ELb1ELb1ELb0ELb1ELb1EEEEEEEEEvNT_6ParamsE,(.L_x_13 - _ZN7cutlass13device_kernelIN5flash11enable_sm90INS1_16FlashAttnFwdSm90INS1_25CollectiveMainloopFwdSm90ILi2EN4cute5tupleIJNS5_1CILi1EEES8_S8_EEENS6_IJNS7_ILi128EEENS7_ILi112EEENS7_ILi192EEEEEELi192ENS_6half_tEfNS_4arch4Sm90ELb0ELb0ELb1ELb1ELb0ELb1ELb0ELb1ELb1ELb1ELb0ELb0EEENS1_21CollectiveEpilogueFwdINS6_IJSA_SC_SB_EEES9_SE_SG_Li256ELb1ELb1ELb0ELb0EEENS1_36VarlenDynamicPersistentTileSchedulerILi128ELi112ELi256ELi128ELb0ELb1ELb1ELb0ELb1ELb1EEEEEEEEEvNT_6ParamsE)
        .other          _ZN7cutlass13device_kernelIN5flash11enable_sm90INS1_16FlashAttnFwdSm90INS1_25CollectiveMainloopFwdSm90ILi2EN4cute5tupleIJNS5_1CILi1EEES8_S8_EEENS6_IJNS7_ILi128EEENS7_ILi112EEENS7_ILi192EEEEEELi192ENS_6half_tEfNS_4arch4Sm90ELb0ELb0ELb1ELb1ELb0ELb1ELb0ELb1ELb1ELb1ELb0ELb0EEENS1_21CollectiveEpilogueFwdINS6_IJSA_SC_SB_EEES9_SE_SG_Li256ELb1ELb1ELb0ELb0EEENS1_36VarlenDynamicPersistentTileSchedulerILi128ELi112ELi256ELi128ELb0ELb1ELb1ELb0ELb1ELb1EEEEEEEEEvNT_6ParamsE,@"STO_CUDA_ENTRY STV_DEFAULT"
_ZN7cutlass13device_kernelIN5flash11enable_sm90INS1_16FlashAttnFwdSm90INS1_25CollectiveMainloopFwdSm90ILi2EN4cute5tupleIJNS5_1CILi1EEES8_S8_EEENS6_IJNS7_ILi128EEENS7_ILi112EEENS7_ILi192EEEEEELi192ENS_6half_tEfNS_4arch4Sm90ELb0ELb0ELb1ELb1ELb0ELb1ELb0ELb1ELb1ELb1ELb0ELb0EEENS1_21CollectiveEpilogueFwdINS6_IJSA_SC_SB_EEES9_SE_SG_Li256ELb1ELb1ELb0ELb0EEENS1_36VarlenDynamicPersistentTileSchedulerILi128ELi112ELi256ELi128ELb0ELb1ELb1ELb0ELb1ELb1EEEEEEEEEvNT_6ParamsE:
[----:B------:R-:W-:Y:S01]  /*0000*/  LDC R1, c[0x0][0x37c] ;  /* 0x0000df00ff017b82 */ /* 0x000fe20000000800 */
[----:B------:R-:W-:Y:S05]  /*0010*/  EXIT ;  /* 0x000000000000794d */ /* 0x000fea0003800000 */
.L_x_3:
        /* <DEDUP_REMOVED lines=14> */
.L_x_13:


//--------------------- .text._ZN7cutlass13device_kernelIN5flash11enable_sm90INS1_16FlashAttnFwdSm90INS1_25CollectiveMainloopFwdSm90ILi2EN4cute5tupleIJNS5_1CILi1EEES8_S8_EEENS6_IJNS7_ILi128EEENS7_ILi96EEENS7_ILi192EEEEEELi192ENS_6half_tEfNS_4arch4Sm90ELb0ELb1ELb1ELb0ELb0ELb0ELb0ELb1ELb1ELb1ELb0ELb0EEENS1_21CollectiveEpilogueFwdINS6_IJSA_SC_SB_EEES9_SE_SG_Li256ELb0ELb1ELb0ELb0EEENS1_30DynamicPersistentTileSchedulerILi256ELi128ELb0ELb1ELb1EEEEEEEEEvNT_6ParamsE --------------------------
	.section	.text._ZN7cutlass13device_kernelIN5flash11enable_sm90INS1_16FlashAttnFwdSm90INS1_25CollectiveMainloopFwdSm90ILi2EN4cute5tupleIJNS5_1CILi1EEES8_S8_EEENS6_IJNS7_ILi128EEENS7_ILi96EEENS7_ILi192EEEEEELi192ENS_6half_tEfNS_4arch4Sm90ELb0ELb1ELb1ELb0ELb0ELb0ELb0ELb1ELb1ELb1ELb0ELb0EEENS1_21CollectiveEpilogueFwdINS6_IJSA_SC_SB_EEES9_SE_SG_Li256ELb0ELb1ELb0ELb0EEENS1_30DynamicPersistentTileSchedulerILi256ELi128ELb0ELb1ELb1EEEEEEEEEvNT_6ParamsE,"ax",@progbits
	.align	128
.text._ZN7cutlass13device_kernelIN5flash11enable_sm90INS1_16FlashAttnFwdSm90INS1_25CollectiveMainloopFwdSm90ILi2EN4cute5tupleIJNS5_1CILi1EEES8_S8_EEENS6_IJNS7_ILi128EEENS7_ILi96EEENS7_ILi192EEEEEELi192ENS_6half_tEfNS_4arch4Sm90ELb0ELb1ELb1ELb0ELb0ELb0ELb0ELb1ELb1ELb1ELb0ELb0EEENS1_21CollectiveEpilogueFwdINS6_IJSA_SC_SB_EEES9_SE_SG_Li256ELb0ELb1ELb0ELb0EEENS1_30DynamicPersistentTileSchedulerILi256ELi128ELb0ELb1ELb1EEEEEEEEEvNT_6ParamsE:
        .type           _ZN7cutlass13device_kernelIN5flash11enable_sm90INS1_16FlashAttnFwdSm90INS1_25CollectiveMainloopFwdSm90ILi2EN4cute5tupleIJNS5_1CILi1EEES8_S8_EEENS6_IJNS7_ILi128EEENS7_ILi96EEENS7_ILi192EEEEEELi192ENS_6half_tEfNS_4arch4Sm90ELb0ELb1ELb1ELb0ELb0ELb0ELb0ELb1ELb1ELb1ELb0ELb0EEENS1_21CollectiveEpilogueFwdINS6_IJSA_SC_SB_EEES9_SE_SG_Li256ELb0ELb1ELb0ELb0EEENS1_30DynamicPersistentTileSchedulerILi256ELi128ELb0ELb1ELb1EEEEEEEEEvNT_6ParamsE,@function
        .size           _ZN7cutlass13device_kernelIN5flash11enable_sm90INS1_16FlashAttnFwdSm90INS1_25CollectiveMainloopFwdSm90ILi2EN4cute5tupleIJNS5_1CILi1EEES8_S8_EEENS6_IJNS7_ILi128EEENS7_ILi96EEENS7_ILi192EEEEEELi192ENS_6half_tEfNS_4arch4Sm90ELb0ELb1ELb1ELb0ELb0ELb0ELb0ELb1ELb1ELb1ELb0ELb0EEENS1_21CollectiveEpilogueFwdINS6_IJSA_SC_SB_EEES9_SE_SG_Li256ELb0ELb1ELb0ELb0EEENS1_30DynamicPersistentTileSchedulerILi256ELi128ELb0ELb1ELb1EEEEEEEEEvNT_6ParamsE,(.L_x_14 - _ZN7cutlass13device_kernelIN5flash11enable_sm90INS1_16FlashAttnFwdSm90INS1_25CollectiveMainloopFwdSm90ILi2EN4cute5tupleIJNS5_1CILi1EEES8_S8_EEENS6_IJNS7_ILi128EEENS7_ILi96EEENS7_ILi192EEEEEELi192ENS_6half_tEfNS_4arch4Sm90ELb0ELb1ELb1ELb0ELb0ELb0ELb0ELb1ELb1ELb1ELb0ELb0EEENS1_21CollectiveEpilogueFwdINS6_IJSA_SC_SB_EEES9_SE_SG_Li256ELb0ELb1ELb0ELb0EEENS1_30DynamicPersistentTileSchedulerILi256ELi128ELb0ELb1ELb1EEEEEEEEEvNT_6ParamsE)
        .other          _ZN7cutlass13device_kernelIN5flash11enable_sm90INS1_16FlashAttnFwdSm90INS1_25CollectiveMainloopFwdSm90ILi2EN4cute5tupleIJNS5_1CILi1EEES8_S8_EEENS6_IJNS7_ILi128EEENS7_ILi96EEENS7_ILi192EEEEEELi192ENS_6half_tEfNS_4arch4Sm90ELb0ELb1ELb1ELb0ELb0ELb0ELb0ELb1ELb1ELb1ELb0ELb0EEENS1_21CollectiveEpilogueFwdINS6_IJSA_SC_SB_EEES9_SE_SG_Li256ELb0ELb1ELb0ELb0EEENS1_30DynamicPersistentTileSchedulerILi256ELi128ELb0ELb1ELb1EEEEEEEEEvNT_6ParamsE,@"STO_CUDA_ENTRY STV_DEFAULT"
_ZN7cutlass13device_kernelIN5flash11enable_sm90INS1_16FlashAttnFwdSm90INS1_25CollectiveMainloopFwdSm90ILi2EN4cute5tupleIJNS5_1CILi1EEES8_S8_EEENS6_IJNS7_ILi128EEENS7_ILi96EEENS7_ILi192EEEEEELi192ENS_6half_tEfNS_4arch4Sm90ELb0ELb1ELb1ELb0ELb0ELb0ELb0ELb1ELb1ELb1ELb0ELb0EEENS1_21CollectiveEpilogueFwdINS6_IJSA_SC_SB_EEES9_SE_SG_Li256ELb0ELb1ELb0ELb0EEENS1_30DynamicPersistentTileSchedulerILi256ELi128ELb0ELb1ELb1EEEEEEEEEvNT_6ParamsE:
[----:B------:R-:W-:Y:S01]  /*0000*/  LDC R1, c[0x0][0x37c] ;  /* 0x0000df00ff017b82 */ /* 0x000fe20000000800 */
[----:B------:R-:W-:Y:S05]  /*0010*/  EXIT ;  /* 0x000000000000794d */ /* 0x000fea0003800000 */
.L_x_4:
        /* <DEDUP_REMOVED lines=14> */
.L_x_14:


//--------------------- .text._ZN7cutlass13device_kernelIN5flash11enable_sm90INS1_16FlashAttnFwdSm90INS1_25CollectiveMainloopFwdSm90ILi2EN4cute5tupleIJNS5_1CILi1EEES8_S8_EEENS6_IJNS7_ILi128EEENS7_ILi96EEENS7_ILi192EEEEEELi192ENS_6half_tEfNS_4arch4Sm90ELb0ELb1ELb1ELb1ELb0ELb0ELb0ELb1ELb1ELb1ELb0ELb0EEENS1_21CollectiveEpilogueFwdINS6_IJSA_SC_SB_EEES9_SE_SG_Li256ELb1ELb1ELb0ELb0EEENS1_36VarlenDynamicPersistentTileSchedulerILi128ELi96ELi256ELi128ELb0ELb1ELb1ELb1ELb0ELb1EEEEEEEEEvNT_6ParamsE --------------------------
	.section	.text._ZN7cutlass13device_kernelIN5flash11enable_sm90INS1_16FlashAttnFwdSm90INS1_25CollectiveMainloopFwdSm90ILi2EN4cute5tupleIJNS5_1CILi1EEES8_S8_EEENS6_IJNS7_ILi128EEENS7_ILi96EEENS7_ILi192EEEEEELi192ENS_6half_tEfNS_4arch4Sm90ELb0ELb1ELb1ELb1ELb0ELb0ELb0ELb1ELb1ELb1ELb0ELb0EEENS1_21CollectiveEpilogueFwdINS6_IJSA_SC_SB_EEES9_SE_SG_Li256ELb1ELb1ELb0ELb0EEENS1_36VarlenDynamicPersistentTileSchedulerILi128ELi96ELi256ELi128ELb0ELb1ELb1ELb1ELb0ELb1EEEEEEEEEvNT_6ParamsE,"ax",@progbits
	.align	128
.text._ZN7cutlass13device_kernelIN5flash11enable_sm90INS1_16FlashAttnFwdSm90INS1_25CollectiveMainloopFwdSm90ILi2EN4cute5tupleIJNS5_1CILi1EEES8_S8_EEENS6_IJNS7_ILi128EEENS7_ILi96EEENS7_ILi192EEEEEELi192ENS_6half_tEfNS_4arch4Sm90ELb0ELb1ELb1ELb1ELb0ELb0ELb0ELb1ELb1ELb1ELb0ELb0EEENS1_21CollectiveEpilogueFwdINS6_IJSA_SC_SB_EEES9_SE_SG_Li256ELb1ELb1ELb0ELb0EEENS1_36VarlenDynamicPersistentTileSchedulerILi128ELi96ELi256ELi128ELb0ELb1ELb1ELb1ELb0ELb1EEEEEEEEEvNT_6ParamsE:
        .type           _ZN7cutlass13device_kernelIN5flash11enable_sm90INS1_16FlashAttnFwdSm90INS1_25CollectiveMainloopFwdSm90ILi2EN4cute5tupleIJNS5_1CILi1EEES8_S8_EEENS6_IJNS7_ILi128EEENS7_ILi96EEENS7_ILi192EEEEEELi192ENS_6half_tEfNS_4arch4Sm90ELb0ELb1ELb1ELb1ELb0ELb0ELb0ELb1ELb1ELb1ELb0ELb0EEENS1_21CollectiveEpilogueFwdINS6_IJSA_SC_SB_EEES9_SE_SG_Li256ELb1ELb1ELb0ELb0EEENS1_36VarlenDynamicPersistentTileSchedulerILi128ELi96ELi256ELi128ELb0ELb1ELb1ELb1ELb0ELb1EEEEEEEEEvNT_6ParamsE,@function
        .size           _ZN7cutlass13device_kernelIN5flash11enable_sm90INS1_16FlashAttnFwdSm90INS1_25CollectiveMainloopFwdSm90ILi2EN4cute5tupleIJNS5_1CILi1EEES8_S8_EEENS6_IJNS7_ILi128EEENS7_ILi96EEENS7_ILi192EEEEEELi192ENS_6half_tEfNS_4arch4Sm90ELb0ELb1ELb1ELb1ELb0ELb0ELb0ELb1ELb1ELb1ELb0ELb0EEENS1_21CollectiveEpilogueFwdINS6_IJSA_SC_SB_EEES9_SE_SG_Li256ELb1ELb1ELb0ELb0EEENS1_36VarlenDynamicPersistentTileSchedulerILi128ELi96ELi256ELi128ELb0ELb1ELb1ELb1ELb0ELb1EEEEEEEEEvNT_6ParamsE,(.L_x_15 - _ZN7cutlass13device_kernelIN5flash11enable_sm90INS1_16FlashAttnFwdSm90INS1_25CollectiveMainloopFwdSm90ILi2EN4cute5tupleIJNS5_1CILi1EEES8_S8_EEENS6_IJNS7_ILi128EEENS7_ILi96EEENS7_ILi192EEEEEELi192ENS_6half_tEfNS_4arch4Sm90ELb0ELb1ELb1ELb1ELb0ELb0ELb0ELb1ELb1ELb1ELb0ELb0EEENS1_21CollectiveEpilogueFwdINS6_IJSA_SC_SB_EEES9_SE_SG_Li256ELb1ELb1ELb0ELb0EEENS1_36VarlenDynamicPersistentTileSchedulerILi128ELi96ELi256ELi128ELb0ELb1ELb1ELb1ELb0ELb1EEEEEEEEEvNT_6ParamsE)
        .other          _ZN7cutlass13device_kernelIN5flash11enable_sm90INS1_16FlashAttnFwdSm90INS1_25CollectiveMainloopFwdSm90ILi2EN4cute5tupleIJNS5_1CILi1EEES8_S8_EEENS6_IJNS7_ILi128EEENS7_ILi96EEENS7_ILi192EEEEEELi192ENS_6half_tEfNS_4arch4Sm90ELb0ELb1ELb1ELb1ELb0ELb0ELb0ELb1ELb1ELb1ELb0ELb0EEENS1_21CollectiveEpilogueFwdINS6_IJSA_SC_SB_EEES9_SE_SG_Li256ELb1ELb1ELb0ELb0EEENS1_36VarlenDynamicPersistentTileSchedulerILi128ELi96ELi256ELi128ELb0ELb1ELb1ELb1ELb0ELb1EEEEEEEEEvNT_6ParamsE,@"STO_CUDA_ENTRY STV_DEFAULT"
_ZN7cutlass13device_kernelIN5flash11enable_sm90INS1_16FlashAttnFwdSm90INS1_25CollectiveMainloopFwdSm90ILi2EN4cute5tupleIJNS5_1CILi1EEES8_S8_EEENS6_IJNS7_ILi128EEENS7_ILi96EEENS7_ILi192EEEEEELi192ENS_6half_tEfNS_4arch4Sm90ELb0ELb1ELb1ELb1ELb0ELb0ELb0ELb1ELb1ELb1ELb0ELb0EEENS1_21CollectiveEpilogueFwdINS6_IJSA_SC_SB_EEES9_SE_SG_Li256ELb1ELb1ELb0ELb0EEENS1_36VarlenDynamicPersistentTileSchedulerILi128ELi96ELi256ELi128ELb0ELb1ELb1ELb1ELb0ELb1EEEEEEEEEvNT_6ParamsE:
[----:B------:R-:W-:Y:S01]  /*0000*/  LDC R1, c[0x0][0x37c] ;  /* 0x0000df00ff017b82 */ /* 0x000fe20000000800 */
[----:B------:R-:W-:Y:S05]  /*0010*/  EXIT ;  /* 0x000000000000794d */ /* 0x000fea0003800000 */
.L_x_5:
        /* <DEDUP_REMOVED lines=14> */
.L_x_15:


//--------------------- .text._ZN7cutlass13device_kernelIN5flash11enable_sm90INS1_16FlashAttnFwdSm90INS1_25CollectiveMainloopFwdSm90ILi2EN4cute5tupleIJNS5_1CILi1EEES8_S8_EEENS6_IJNS7_ILi128EEENS7_ILi96EEENS7_ILi192EEEEEELi192ENS_6half_tEfNS_4arch4Sm90ELb0ELb1ELb1ELb1ELb0ELb1ELb0ELb1ELb1ELb1ELb0ELb0EEENS1_21CollectiveEpilogueFwdINS6_IJSA_SC_SB_EEES9_SE_SG_Li256ELb1ELb1ELb0ELb0EEENS1_36VarlenDynamicPersistentTileSchedulerILi128ELi96ELi256ELi128ELb0ELb1ELb1ELb1ELb0ELb1EEEEEEEEEvNT_6ParamsE --------------------------
	.section	.text._ZN7cutlass13device_kernelIN5flash11enable_sm90INS1_16FlashAttnFwdSm90INS1_25CollectiveMainloopFwdSm90ILi2EN4cute5tupleIJNS5_1CILi1EEES8_S8_EEENS6_IJNS7_ILi128EEENS7_ILi96EEENS7_ILi192EEEEEELi192ENS_6half_tEfNS_4arch4Sm90ELb0ELb1ELb1ELb1ELb0ELb1ELb0ELb1ELb1ELb1ELb0ELb0EEENS1_21CollectiveEpilogueFwdINS6_IJSA_SC_SB_EEES9_SE_SG_Li256ELb1ELb1ELb0ELb0EEENS1_36VarlenDynamicPersistentTileSchedulerILi128ELi96ELi256ELi128ELb0ELb1ELb1ELb1ELb0ELb1EEEEEEEEEvNT_6ParamsE,"ax",@progbits
	.align	128
.text._ZN7cutlass13device_kernelIN5flash11enable_sm90INS1_16FlashAttnFwdSm90INS1_25CollectiveMainloopFwdSm90ILi2EN4cute5tupleIJNS5_1CILi1EEES8_S8_EEENS6_IJNS7_ILi128EEENS7_ILi96EEENS7_ILi192EEEEEELi192ENS_6half_tEfNS_4arch4Sm90ELb0ELb1ELb1ELb1ELb0ELb1ELb0ELb1ELb1ELb1ELb0ELb0EEENS1_21CollectiveEpilogueFwdINS6_IJSA_SC_SB_EEES9_SE_SG_Li256ELb1ELb1ELb0ELb0EEENS1_36VarlenDynamicPersistentTileSchedulerILi128ELi96ELi256ELi128ELb0ELb1ELb1ELb1ELb0ELb1EEEEEEEEEvNT_6ParamsE:
        .type           _ZN7cutlass13device_kernelIN5flash11enable_sm90INS1_16FlashAttnFwdSm90INS1_25CollectiveMainloopFwdSm90ILi2EN4cute5tupleIJNS5_1CILi1EEES8_S8_EEENS6_IJNS7_ILi128EEENS7_ILi96EEENS7_ILi192EEEEEELi192ENS_6half_tEfNS_4arch4Sm90ELb0ELb1ELb1ELb1ELb0ELb1ELb0ELb1ELb1ELb1ELb0ELb0EEENS1_21CollectiveEpilogueFwdINS6_IJSA_SC_SB_EEES9_SE_SG_Li256ELb1ELb1ELb0ELb0EEENS1_36VarlenDynamicPersistentTileSchedulerILi128ELi96ELi256ELi128ELb0ELb1ELb1ELb1ELb0ELb1EEEEEEEEEvNT_6ParamsE,@function
        .size           _ZN7cutlass13device_kernelIN5flash11enable_sm90INS1_16FlashAttnFwdSm90INS1_25CollectiveMainloopFwdSm90ILi2EN4cute5tupleIJNS5_1CILi1EEES8_S8_EEENS6_IJNS7_ILi128EEENS7_ILi96EEENS7_ILi192EEEEEELi192ENS_6half_tEfNS_4arch4Sm90ELb0ELb1ELb1ELb1ELb0ELb1ELb0ELb1ELb1ELb1ELb0ELb0EEENS1_21CollectiveEpilogueFwdINS6_IJSA_SC_SB_EEES9_SE_SG_Li256ELb1ELb1ELb0ELb0EEENS1_36VarlenDynamicPersistentTileSchedulerILi128ELi96ELi256ELi128ELb0ELb1ELb1ELb1ELb0ELb1EEEEEEEEEvNT_6ParamsE,(.L_x_16 - _ZN7cutlass13device_kernelIN5flash11enable_sm90INS1_16FlashAttnFwdSm90INS1_25CollectiveMainloopFwdSm90ILi2EN4cute5tupleIJNS5_1CILi1EEES8_S8_EEENS6_IJNS7_ILi128EEENS7_ILi96EEENS7_ILi192EEEEEELi192ENS_6half_tEfNS_4arch4Sm90ELb0ELb1ELb1ELb1ELb0ELb1ELb0ELb1ELb1ELb1ELb0ELb0EEENS1_21CollectiveEpilogueFwdINS6_IJSA_SC_SB_EEES9_SE_SG_Li256ELb1ELb1ELb0ELb0EEENS1_36VarlenDynamicPersistentTileSchedulerILi128ELi96ELi256ELi128ELb0ELb1ELb1ELb1ELb0ELb1EEEEEEEEEvNT_6ParamsE)
        .other          _ZN7cutlass13device_kernelIN5flash11enable_sm90INS1_16FlashAttnFwdSm90INS1_25CollectiveMainloopFwdSm90ILi2EN4cute5tupleIJNS5_1CILi1EEES8_S8_EEENS6_IJNS7_ILi128EEENS7_ILi96EEENS7_ILi192EEEEEELi192ENS_6half_tEfNS_4arch4Sm90ELb0ELb1ELb1ELb1ELb0ELb1ELb0ELb1ELb1ELb1ELb0ELb0EEENS1_21CollectiveEpilogueFwdINS6_IJSA_SC_SB_EEES9_SE_SG_Li256ELb1ELb1ELb0ELb0EEENS1_36VarlenDynamicPersistentTileSchedulerILi128ELi96ELi256ELi128ELb0ELb1ELb1ELb1ELb0ELb1EEEEEEEEEvNT_6ParamsE,@"STO_CUDA_ENTRY STV_DEFAULT"
_ZN7cutlass13device_kernelIN5flash11enable_sm90INS1_16FlashAttnFwdSm90INS1_25CollectiveMainloopFwdSm90ILi2EN4cute5tupleIJNS5_1CILi1EEES8_S8_EEENS6_IJNS7_ILi128EEENS7_ILi96EEENS7_ILi192EEEEEELi192ENS_6half_tEfNS_4arch4Sm90ELb0ELb1ELb1ELb1ELb0ELb1ELb0ELb1ELb1ELb1ELb0ELb0EEENS1_21CollectiveEpilogueFwdINS6_IJSA_SC_SB_EEES9_SE_SG_Li256ELb1ELb1ELb0ELb0EEENS1_36VarlenDynamicPersistentTileSchedulerILi128ELi96ELi256ELi128ELb0ELb1ELb1ELb1ELb0ELb1EEEEEEEEEvNT_6ParamsE:
[----:B------:R-:W-:Y:S01]  /*0000*/  LDC R1, c[0x0][0x37c] ;  /* 0x0000df00ff017b82 */ /* 0x000fe20000000800 */
[----:B------:R-:W-:Y:S05]  /*0010*/  EXIT ;  /* 0x000000000000794d */ /* 0x000fea0003800000 */
.L_x_6:
        /* <DEDUP_REMOVED lines=14> */
.L_x_16:


//--------------------- .text._ZN7cutlass13device_kernelIN5flash11enable_sm90INS1_16FlashAttnFwdSm90INS1_25CollectiveMainloopFwdSm90ILi2EN4cute5tupleIJNS5_1CILi1EEES8_S8_EEENS6_IJNS7_ILi128EEENS7_ILi112EEENS7_ILi192EEEEEELi192ENS_6half_tEfNS_4arch4Sm90ELb1ELb0ELb1ELb0ELb0ELb0ELb0ELb1ELb1ELb1ELb0ELb0EEENS1_21CollectiveEpilogueFwdINS6_IJSA_SC_SB_EEES9_SE_SG_Li256ELb0ELb1ELb0ELb0EEENS1_30DynamicPersistentTileSchedulerILi256ELi128ELb0ELb1ELb1EEEEEEEEEvNT_6ParamsE --------------------------
	.section	.text._ZN7cutlass13device_kernelIN5flash11enable_sm90INS1_16FlashAttnFwdSm90INS1_25CollectiveMainloopFwdSm90ILi2EN4cute5tupleIJNS5_1CILi1EEES8_S8_EEENS6_IJNS7_ILi128EEENS7_ILi112EEENS7_ILi192EEEEEELi192ENS_6half_tEfNS_4arch4Sm90ELb1ELb0ELb1ELb0ELb0ELb0ELb0ELb1ELb1ELb1ELb0ELb0EEENS1_21CollectiveEpilogueFwdINS6_IJSA_SC_SB_EEES9_SE_SG_Li256ELb0ELb1ELb0ELb0EEENS1_30DynamicPersistentTileSchedulerILi256ELi128ELb0ELb1ELb1EEEEEEEEEvNT_6ParamsE,"ax",@progbits
	.align	128
.text._ZN7cutlass13device_kernelIN5flash11enable_sm90INS1_16FlashAttnFwdSm90INS1_25CollectiveMainloopFwdSm90ILi2EN4cute5tupleIJNS5_1CILi1EEES8_S8_EEENS6_IJNS7_ILi128EEENS7_ILi112EEENS7_ILi192EEEEEELi192ENS_6half_tEfNS_4arch4Sm90ELb1ELb0ELb1ELb0ELb0ELb0ELb0ELb1ELb1ELb1ELb0ELb0EEENS1_21CollectiveEpilogueFwdINS6_IJSA_SC_SB_EEES9_SE_SG_Li256ELb0ELb1ELb0ELb0EEENS1_30DynamicPersistentTileSchedulerILi256ELi128ELb0ELb1ELb1EEEEEEEEEvNT_6ParamsE:
        .type           _ZN7cutlass13device_kernelIN5flash11enable_sm90INS1_16FlashAttnFwdSm90INS1_25CollectiveMainloopFwdSm90ILi2EN4cute5tupleIJNS5_1CILi1EEES8_S8_EEENS6_IJNS7_ILi128EEENS7_ILi112EEENS7_ILi192EEEEEELi192ENS_6half_tEfNS_4arch4Sm90ELb1ELb0ELb1ELb0ELb0ELb0ELb0ELb1ELb1ELb1ELb0ELb0EEENS1_21CollectiveEpilogueFwdINS6_IJSA_SC_SB_EEES9_SE_SG_Li256ELb0ELb1ELb0ELb0EEENS1_30DynamicPersistentTileSchedulerILi256ELi128ELb0ELb1ELb1EEEEEEEEEvNT_6ParamsE,@function
        .size           _ZN7cutlass13device_kernelIN5flash11enable_sm90INS1_16FlashAttnFwdSm90INS1_25CollectiveMainloopFwdSm90ILi2EN4cute5tupleIJNS5_1CILi1EEES8_S8_EEENS6_IJNS7_ILi128EEENS7_ILi112EEENS7_ILi192EEEEEELi192ENS_6half_tEfNS_4arch4Sm90ELb1ELb0ELb1ELb0ELb0ELb0ELb0ELb1ELb1ELb1ELb0ELb0EEENS1_21CollectiveEpilogueFwdINS6_IJSA_SC_SB_EEES9_SE_SG_Li256ELb0ELb1ELb0ELb0EEENS1_30DynamicPersistentTileSchedulerILi256ELi128ELb0ELb1ELb1EEEEEEEEEvNT_6ParamsE,(.L_x_17 - _ZN7cutlass13device_kernelIN5flash11enable_sm90INS1_16FlashAttnFwdSm90INS1_25CollectiveMainloopFwdSm90ILi2EN4cute5tupleIJNS5_1CILi1EEES8_S8_EEENS6_IJNS7_ILi128EEENS7_ILi112EEENS7_ILi192EEEEEELi192ENS_6half_tEfNS_4arch4Sm90ELb1ELb0ELb1ELb0ELb0ELb0ELb0ELb1ELb1ELb1ELb0ELb0EEENS1_21CollectiveEpilogueFwdINS6_IJSA_SC_SB_EEES9_SE_SG_Li256ELb0ELb1ELb0ELb0EEENS1_30DynamicPersistentTileSchedulerILi256ELi128ELb0ELb1ELb1EEEEEEEEEvNT_6ParamsE)
        .other          _ZN7cutlass13device_kernelIN5flash11enable_sm90INS1_16FlashAttnFwdSm90INS1_25CollectiveMainloopFwdSm90ILi2EN4cute5tupleIJNS5_1CILi1EEES8_S8_EEENS6_IJNS7_ILi128EEENS7_ILi112EEENS7_ILi192EEEEEELi192ENS_6half_tEfNS_4arch4Sm90ELb1ELb0ELb1ELb0ELb0ELb0ELb0ELb1ELb1ELb1ELb0ELb0EEENS1_21CollectiveEpilogueFwdINS6_IJSA_SC_SB_EEES9_SE_SG_Li256ELb0ELb1ELb0ELb0EEENS1_30DynamicPersistentTileSchedulerILi256ELi128ELb0ELb1ELb1EEEEEEEEEvNT_6ParamsE,@"STO_CUDA_ENTRY STV_DEFAULT"
_ZN7cutlass13device_kernelIN5flash11enable_sm90INS1_16FlashAttnFwdSm90INS1_25CollectiveMainloopFwdSm90ILi2EN4cute5tupleIJNS5_1CILi1EEES8_S8_EEENS6_IJNS7_ILi128EEENS7_ILi112EEENS7_ILi192EEEEEELi192ENS_6half_tEfNS_4arch4Sm90ELb1ELb0ELb1ELb0ELb0ELb0ELb0ELb1ELb1ELb1ELb0ELb0EEENS1_21CollectiveEpilogueFwdINS6_IJSA_SC_SB_EEES9_SE_SG_Li256ELb0ELb1ELb0ELb0EEENS1_30DynamicPersistentTileSchedulerILi256ELi128ELb0ELb1ELb1EEEEEEEEEvNT_6ParamsE:
[----:B------:R-:W-:Y:S01]  /*0000*/  LDC R1, c[0x0][0x37c] ;  /* 0x0000df00ff017b82 */ /* 0x000fe20000000800 */
[----:B------:R-:W-:Y:S05]  /*0010*/  EXIT ;  /* 0x000000000000794d */ /* 0x000fea0003800000 */
.L_x_7:
        /* <DEDUP_REMOVED lines=14> */
.L_x_17:


//--------------------- .text._ZN7cutlass13device_kernelIN5flash11enable_sm90INS1_16FlashAttnFwdSm90INS1_25CollectiveMainloopFwdSm90ILi2EN4cute5tupleIJNS5_1CILi1EEES8_S8_EEENS6_IJNS7_ILi128EEENS7_ILi112EEENS7_ILi192EEEEEELi192ENS_6half_tEfNS_4arch4Sm90ELb1ELb0ELb1ELb1ELb0ELb0ELb0ELb1ELb1ELb1ELb0ELb0EEENS1_21CollectiveEpilogueFwdINS6_IJSA_SC_SB_EEES9_SE_SG_Li256ELb1ELb1ELb0ELb0EEENS1_36VarlenDynamicPersistentTileSchedulerILi128ELi112ELi256ELi128ELb0ELb1ELb1ELb1ELb1ELb1EEEEEEEEEvNT_6ParamsE --------------------------
	.section	.text._ZN7cutlass13device_kernelIN5flash11enable_sm90INS1_16FlashAttnFwdSm90INS1_25CollectiveMainloopFwdSm90ILi2EN4cute5tupleIJNS5_1CILi1EEES8_S8_EEENS6_IJNS7_ILi128EEENS7_ILi112EEENS7_ILi192EEEEEELi192ENS_6half_tEfNS_4arch4Sm90ELb1ELb0ELb1ELb1ELb0ELb0ELb0ELb1ELb1ELb1ELb0ELb0EEENS1_21CollectiveEpilogueFwdINS6_IJSA_SC_SB_EEES9_SE_SG_Li256ELb1ELb1ELb0ELb0EEENS1_36VarlenDynamicPersistentTileSchedulerILi128ELi112ELi256ELi128ELb0ELb1ELb1ELb1ELb1ELb1EEEEEEEEEvNT_6ParamsE,"ax",@progbits
	.align	128
.text._ZN7cutlass13device_kernelIN5flash11enable_sm90INS1_16FlashAttnFwdSm90INS1_25CollectiveMainloopFwdSm90ILi2EN4cute5tupleIJNS5_1CILi1EEES8_S8_EEENS6_IJNS7_ILi128EEENS7_ILi112EEENS7_ILi192EEEEEELi192ENS_6half_tEfNS_4arch4Sm90ELb1ELb0ELb1ELb1ELb0ELb0ELb0ELb1ELb1ELb1ELb0ELb0EEENS1_21CollectiveEpilogueFwdINS6_IJSA_SC_SB_EEES9_SE_SG_Li256ELb1ELb1ELb0ELb0EEENS1_36VarlenDynamicPersistentTileSchedulerILi128ELi112ELi256ELi128ELb0ELb1ELb1ELb1ELb1ELb1EEEEEEEEEvNT_6ParamsE:
        .type           _ZN7cutlass13device_kernelIN5flash11enable_sm90INS1_16FlashAttnFwdSm90INS1_25CollectiveMainloopFwdSm90ILi2EN4cute5tupleIJNS5_1CILi1EEES8_S8_EEENS6_IJNS7_ILi128EEENS7_ILi112EEENS7_ILi192EEEEEELi192ENS_6half_tEfNS_4arch4Sm90ELb1ELb0ELb1ELb1ELb0ELb0ELb0ELb1ELb1ELb1ELb0ELb0EEENS1_21CollectiveEpilogueFwdINS6_IJSA_SC_SB_EEES9_SE_SG_Li256ELb1ELb1ELb0ELb0EEENS1_36VarlenDynamicPersistentTileSchedulerILi128ELi112ELi256ELi128ELb0ELb1ELb1ELb1ELb1ELb1EEEEEEEEEvNT_6ParamsE,@function
        .size           _ZN7cutlass13device_kernelIN5flash11enable_sm90INS1_16FlashAttnFwdSm90INS1_25CollectiveMainloopFwdSm90ILi2EN4cute5tupleIJNS5_1CILi1EEES8_S8_EEENS6_IJNS7_ILi128EEENS7_ILi112EEENS7_ILi192EEEEEELi192ENS_6half_tEfNS_4arch4Sm90ELb1ELb0ELb1ELb1ELb0ELb0ELb0ELb1ELb1ELb1ELb0ELb0EEENS1_21CollectiveEpilogueFwdINS6_IJSA_SC_SB_EEES9_SE_SG_Li256ELb1ELb1ELb0ELb0EEENS1_36VarlenDynamicPersistentTileSchedulerILi128ELi112ELi256ELi128ELb0ELb1ELb1ELb1ELb1ELb1EEEEEEEEEvNT_6ParamsE,(.L_x_18 - _ZN7cutlass13device_kernelIN5flash11enable_sm90INS1_16FlashAttnFwdSm90INS1_25CollectiveMainloopFwdSm90ILi2EN4cute5tupleIJNS5_1CILi1EEES8_S8_EEENS6_IJNS7_ILi128EEENS7_ILi112EEENS7_ILi192EEEEEELi192ENS_6half_tEfNS_4arch4Sm90ELb1ELb0ELb1ELb1ELb0ELb0ELb0ELb1ELb1ELb1ELb0ELb0EEENS1_21CollectiveEpilogueFwdINS6_IJSA_SC_SB_EEES9_SE_SG_Li256ELb1ELb1ELb0ELb0EEENS1_36VarlenDynamicPersistentTileSchedulerILi128ELi112ELi256ELi128ELb0ELb1ELb1ELb1ELb1ELb1EEEEEEEEEvNT_6ParamsE)
        .other          _ZN7cutlass13device_kernelIN5flash11enable_sm90INS1_16FlashAttnFwdSm90INS1_25CollectiveMainloopFwdSm90ILi2EN4cute5tupleIJNS5_1CILi1EEES8_S8_EEENS6_IJNS7_ILi128EEENS7_ILi112EEENS7_ILi192EEEEEELi192ENS_6half_tEfNS_4arch4Sm90ELb1ELb0ELb1ELb1ELb0ELb0ELb0ELb1ELb1ELb1ELb0ELb0EEENS1_21CollectiveEpilogueFwdINS6_IJSA_SC_SB_EEES9_SE_SG_Li256ELb1ELb1ELb0ELb0EEENS1_36VarlenDynamicPersistentTileSchedulerILi128ELi112ELi256ELi128ELb0ELb1ELb1ELb1ELb1ELb1EEEEEEEEEvNT_6ParamsE,@"STO_CUDA_ENTRY STV_DEFAULT"
_ZN7cutlass13device_kernelIN5flash11enable_sm90INS1_16FlashAttnFwdSm90INS1_25CollectiveMainloopFwdSm90ILi2EN4cute5tupleIJNS5_1CILi1EEES8_S8_EEENS6_IJNS7_ILi128EEENS7_ILi112EEENS7_ILi192EEEEEELi192ENS_6half_tEfNS_4arch4Sm90ELb1ELb0ELb1ELb1ELb0ELb0ELb0ELb1ELb1ELb1ELb0ELb0EEENS1_21CollectiveEpilogueFwdINS6_IJSA_SC_SB_EEES9_SE_SG_Li256ELb1ELb1ELb0ELb0EEENS1_36VarlenDynamicPersistentTileSchedulerILi128ELi112ELi256ELi128ELb0ELb1ELb1ELb1ELb1ELb1EEEEEEEEEvNT_6ParamsE:
[----:B------:R-:W-:Y:S01]  /*0000*/  LDC R1, c[0x0][0x37c] ;  /* 0x0000df00ff017b82 */ /* 0x000fe20000000800 */
[----:B------:R-:W-:Y:S05]  /*0010*/  EXIT ;  /* 0x000000000000794d */ /* 0x000fea0003800000 */
.L_x_8:
        /* <DEDUP_REMOVED lines=14> */
.L_x_18:


//--------------------- .text._ZN7cutlass13device_kernelIN5flash11enable_sm90INS1_16FlashAttnFwdSm90INS1_25CollectiveMainloopFwdSm90ILi2EN4cute5tupleIJNS5_1CILi1EEES8_S8_EEENS6_IJNS7_ILi128EEENS7_ILi112EEENS7_ILi192EEEEEELi192ENS_6half_tEfNS_4arch4Sm90ELb1ELb0ELb1ELb1ELb0ELb1ELb0ELb1ELb1ELb1ELb0ELb0EEENS1_21CollectiveEpilogueFwdINS6_IJSA_SC_SB_EEES9_SE_SG_Li256ELb1ELb1ELb0ELb0EEENS1_36VarlenDynamicPersistentTileSchedulerILi128ELi112ELi256ELi128ELb0ELb1ELb1ELb1ELb1ELb1EEEEEEEEEvNT_6ParamsE --------------------------
	.section	.text._ZN7cutlass13device_kernelIN5flash11enable_sm90INS1_16FlashAttnFwdSm90INS1_25CollectiveMainloopFwdSm90ILi2EN4cute5tupleIJNS5_1CILi1EEES8_S8_EEENS6_IJNS7_ILi128EEENS7_ILi112EEENS7_ILi192EEEEEELi192ENS_6half_tEfNS_4arch4Sm90ELb1ELb0ELb1ELb1ELb0ELb1ELb0ELb1ELb1ELb1ELb0ELb0EEENS1_21CollectiveEpilogueFwdINS6_IJSA_SC_SB_EEES9_SE_SG_Li256ELb1ELb1ELb0ELb0EEENS1_36VarlenDynamicPersistentTileSchedulerILi128ELi112ELi256ELi128ELb0ELb1ELb1ELb1ELb1ELb1EEEEEEEEEvNT_6ParamsE,"ax",@progbits
	.align	128
.text._ZN7cutlass13device_kernelIN5flash11enable_sm90INS1_16FlashAttnFwdSm90INS1_25CollectiveMainloopFwdSm90ILi2EN4cute5tupleIJNS5_1CILi1EEES8_S8_EEENS6_IJNS7_ILi128EEENS7_ILi112EEENS7_ILi192EEEEEELi192ENS_6half_tEfNS_4arch4Sm90ELb1ELb0ELb1ELb1ELb0ELb1ELb0ELb1ELb1ELb1ELb0ELb0EEENS1_21CollectiveEpilogueFwdINS6_IJSA_SC_SB_EEES9_SE_SG_Li256ELb1ELb1ELb0ELb0EEENS1_36VarlenDynamicPersistentTileSchedulerILi128ELi112ELi256ELi128ELb0ELb1ELb1ELb1ELb1ELb1EEEEEEEEEvNT_6ParamsE:
        .type           _ZN7cutlass13device_kernelIN5flash11enable_sm90INS1_16FlashAttnFwdSm90INS1_25CollectiveMainloopFwdSm90ILi2EN4cute5tupleIJNS5_1CILi1EEES8_S8_EEENS6_IJNS7_ILi128EEENS7_ILi112EEENS7_ILi192EEEEEELi192ENS_6half_tEfNS_4arch4Sm90ELb1ELb0ELb1ELb1ELb0ELb1ELb0ELb1ELb1ELb1ELb0ELb0EEENS1_21CollectiveEpilogueFwdINS6_IJSA_SC_SB_EEES9_SE_SG_Li256ELb1ELb1ELb0ELb0EEENS1_36VarlenDynamicPersistentTileSchedulerILi128ELi112ELi256ELi128ELb0ELb1ELb1ELb1ELb1ELb1EEEEEEEEEvNT_6ParamsE,@function
        .size           _ZN7cutlass13device_kernelIN5flash11enable_sm90INS1_16FlashAttnFwdSm90INS1_25CollectiveMainloopFwdSm90ILi2EN4cute5tupleIJNS5_1CILi1EEES8_S8_EEENS6_IJNS7_ILi128EEENS7_ILi112EEENS7_ILi192EEEEEELi192ENS_6half_tEfNS_4arch4Sm90ELb1ELb0ELb1ELb1ELb0ELb1ELb0ELb1ELb1ELb1ELb0ELb0EEENS1_21CollectiveEpilogueFwdINS6_IJSA_SC_SB_EEES9_SE_SG_Li256ELb1ELb1ELb0ELb0EEENS1_36VarlenDynamicPersistentTileSchedulerILi128ELi112ELi256ELi128ELb0ELb1ELb1ELb1ELb1ELb1EEEEEEEEEvNT_6ParamsE,(.L_x_19 - _ZN7cutlass13device_kernelIN5flash11enable_sm90INS1_16FlashAttnFwdSm90INS1_25CollectiveMainloopFwdSm90ILi2EN4cute5tupleIJNS5_1CILi1EEES8_S8_EEENS6_IJNS7_ILi128EEENS7_ILi112EEENS7_ILi192EEEEEELi192ENS_6half_tEfNS_4arch4Sm90ELb1ELb0ELb1ELb1ELb0ELb1ELb0ELb1ELb1ELb1ELb0ELb0EEENS1_21CollectiveEpilogueFwdINS6_IJSA_SC_SB_EEES9_SE_SG_Li256ELb1ELb1ELb0ELb0EEENS1_36VarlenDynamicPersistentTileSchedulerILi128ELi112ELi256ELi128ELb0ELb1ELb1ELb1ELb1ELb1EEEEEEEEEvNT_6ParamsE)
        .other          _ZN7cutlass13device_kernelIN5flash11enable_sm90INS1_16FlashAttnFwdSm90INS1_25CollectiveMainloopFwdSm90ILi2EN4cute5tupleIJNS5_1CILi1EEES8_S8_EEENS6_IJNS7_ILi128EEENS7_ILi112EEENS7_ILi192EEEEEELi192ENS_6half_tEfNS_4arch4Sm90ELb1ELb0ELb1ELb1ELb0ELb1ELb0ELb1ELb1ELb1ELb0ELb0EEENS1_21CollectiveEpilogueFwdINS6_IJSA_SC_SB_EEES9_SE_SG_Li256ELb1ELb1ELb0ELb0EEENS1_36VarlenDynamicPersistentTileSchedulerILi128ELi112ELi256ELi128ELb0ELb1ELb1ELb1ELb1ELb1EEEEEEEEEvNT_6ParamsE,@"STO_CUDA_ENTRY STV_DEFAULT"
_ZN7cutlass13device_kernelIN5flash11enable_sm90INS1_16FlashAttnFwdSm90INS1_25CollectiveMainloopFwdSm90ILi2EN4cute5tupleIJNS5_1CILi1EEES8_S8_EEENS6_IJNS7_ILi128EEENS7_ILi112EEENS7_ILi192EEEEEELi192ENS_6half_tEfNS_4arch4Sm90ELb1ELb0ELb1ELb1ELb0ELb1ELb0ELb1ELb1ELb1ELb0ELb0EEENS1_21CollectiveEpilogueFwdINS6_IJSA_SC_SB_EEES9_SE_SG_Li256ELb1ELb1ELb0ELb0EEENS1_36VarlenDynamicPersistentTileSchedulerILi128ELi112ELi256ELi128ELb0ELb1ELb1ELb1ELb1ELb1EEEEEEEEEvNT_6ParamsE:
[----:B------:R-:W-:Y:S01]  /*0000*/  LDC R1, c[0x0][0x37c] ;  /* 0x0000df00ff017b82 */ /* 0x000fe20000000800 */
[----:B------:R-:W-:Y:S05]  /*0010*/  EXIT ;  /* 0x000000000000794d */ /* 0x000fea0003800000 */
.L_x_9:
        /* <DEDUP_REMOVED lines=14> */
.L_x_19:


//--------------------- .nv.shared.reserved.0     --------------------------
	.section	.nv.shared.reserved.0,"aw",@nobits
	.weak		__nv_reservedSMEM_offset_0_alias
	.size		__nv_reservedSMEM_offset_0_alias, 0, 64
	.other		__nv_reservedSMEM_offset_0_alias,@"STO_CUDA_RESERVED_SHARED STV_DEFAULT"
__nv_reservedSMEM_offset_0_alias:
	.zero		0
	.zero		64


//--------------------- .nv.global                --------------------------
	.section	.nv.global,"aw",@nobits
.nv.global:
	.type		_ZN82_INTERNAL_4e9b7c28_46_flash_fwd_hdim192_fp16_softcap_packgqa_sm90_cu_f3e6f9ee_36904cute1_E,@object
	.size		_ZN82_INTERNAL_4e9b7c28_46_flash_fwd_hdim192_fp16_softcap_packgqa_sm90_cu_f3e6f9ee_36904cute1_E,(_ZN82_INTERNAL_4e9b7c28_46_flash_fwd_hdim192_fp16_softcap_packgqa_sm90_cu_f3e6f9ee_36904cuda3std3__45__cpo6cbeginE - _ZN82_INTERNAL_4e9b7c28_46_flash_fwd_hdim192_fp16_softcap_packgqa_sm90_cu_f3e6f9ee_36904cute1_E)
_ZN82_INTERNAL_4e9b7c28_46_flash_fwd_hdim192_fp16_softcap_packgqa_sm90_cu_f3e6f9ee_36904cute1_E:
	.zero		1
	.type		_ZN82_INTERNAL_4e9b7c28_46_flash_fwd_hdim192_fp16_softcap_packgqa_sm90_cu_f3e6f9ee_36904cuda3std3__45__cpo6cbeginE,@object
	.size		_ZN82_INTERNAL_4e9b7c28_46_flash_fwd_hdim192_fp16_softcap_packgqa_sm90_cu_f3e6f9ee_36904cuda3std3__45__cpo6cbeginE,(_ZN82_INTERNAL_4e9b7c28_46_flash_fwd_hdim192_fp16_softcap_packgqa_sm90_cu_f3e6f9ee_36904cuda3std3__48in_placeE - _ZN82_INTERNAL_4e9b7c28_46_flash_fwd_hdim192_fp16_softcap_packgqa_sm90_cu_f3e6f9ee_36904cuda3std3__45__cpo6cbeginE)
_ZN82_INTERNAL_4e9b7c28_46_flash_fwd_hdim192_fp16_softcap_packgqa_sm90_cu_f3e6f9ee_36904cuda3std3__45__cpo6cbeginE:
	.zero		1
	.type		_ZN82_INTERNAL_4e9b7c28_46_flash_fwd_hdim192_fp16_softcap_packgqa_sm90_cu_f3e6f9ee_36904cuda3std3__48in_placeE,@object
	.size		_ZN82_INTERNAL_4e9b7c28_46_flash_fwd_hdim192_fp16_softcap_packgqa_sm90_cu_f3e6f9ee_36904cuda3std3__48in_placeE,(_ZN82_INTERNAL_4e9b7c28_46_flash_fwd_hdim192_fp16_softcap_packgqa_sm90_cu_f3e6f9ee_36904cuda3std6ranges3__45__cpo9iter_moveE - _ZN82_INTERNAL_4e9b7c28_46_flash_fwd_hdim192_fp16_softcap_packgqa_sm90_cu_f3e6f9ee_36904cuda3std3__48in_placeE)
_ZN82_INTERNAL_4e9b7c28_46_flash_fwd_hdim192_fp16_softcap_packgqa_sm90_cu_f3e6f9ee_36904cuda3std3__48in_placeE:
	.zero		1
	.type		_ZN82_INTERNAL_4e9b7c28_46_flash_fwd_hdim192_fp16_softcap_packgqa_sm90_cu_f3e6f9ee_36904cuda3std6ranges3__45__cpo9iter_moveE,@object
	.size		_ZN82_INTERNAL_4e9b7c28_46_flash_fwd_hdim192_fp16_softcap_packgqa_sm90_cu_f3e6f9ee_36904cuda3std6ranges3__45__cpo9iter_moveE,(_ZN82_INTERNAL_4e9b7c28_46_flash_fwd_hdim192_fp16_softcap_packgqa_sm90_cu_f3e6f9ee_36904cuda3std3__45__cpo5beginE - _ZN82_INTERNAL_4e9b7c28_46_flash_fwd_hdim192_fp16_softcap_packgqa_sm90_cu_f3e6f9ee_36904cuda3std6ranges3__45__cpo9iter_moveE)
_ZN82_INTERNAL_4e9b7c28_46_flash_fwd_hdim192_fp16_softcap_packgqa_sm90_cu_f3e6f9ee_36904cuda3std6ranges3__45__cpo9iter_moveE:
	.zero		1
	.type		_ZN82_INTERNAL_4e9b7c28_46_flash_fwd_hdim192_fp16_softcap_packgqa_sm90_cu_f3e6f9ee_36904cuda3std3__45__cpo5beginE,@object
	.size		_ZN82_INTERNAL_4e9b7c28_46_flash_fwd_hdim192_fp16_softcap_packgqa_sm90_cu_f3e6f9ee_36904cuda3std3__45__cpo5beginE,(_ZN82_INTERNAL_4e9b7c28_46_flash_fwd_hdim192_fp16_softcap_packgqa_sm90_cu_f3e6f9ee_36904cuda3std3__484_GLOBAL__N__4e9b7c28_46_flash_fwd_hdim192_fp16_softcap_packgqa_sm90_cu_f3e6f9ee_36906ignoreE - _ZN82_INTERNAL_4e9b7c28_46_flash_fwd_hdim192_fp16_softcap_packgqa_sm90_cu_f3e6f9ee_36904cuda3std3__45__cpo5beginE)
_ZN82_INTERNAL_4e9b7c28_46_flash_fwd_hdim192_fp16_softcap_packgqa_sm90_cu_f3e6f9ee_36904cuda3std3__45__cpo5beginE:
	.zero		1
	.type		_ZN82_INTERNAL_4e9b7c28_46_flash_fwd_hdim192_fp16_softcap_packgqa_sm90_cu_f3e6f9ee_36904cuda3std3__484_GLOBAL__N__4e9b7c28_46_flash_fwd_hdim192_fp16_softcap_packgqa_sm90_cu_f3e6f9ee_36906ignoreE,@object
	.size		_ZN82_INTERNAL_4e9b7c28_46_flash_fwd_hdim192_fp16_softcap_packgqa_sm90_cu_f3e6f9ee_36904cuda3std3__484_GLOBAL__N__4e9b7c28_46_flash_fwd_hdim192_fp16_softcap_packgqa_sm90_cu_f3e6f9ee_36906ignoreE,(_ZN82_INTERNAL_4e9b7c28_46_flash_fwd_hdim192_fp16_softcap_packgqa_sm90_cu_f3e6f9ee_36904cute7productE - _ZN82_INTERNAL_4e9b7c28_46_flash_fwd_hdim192_fp16_softcap_packgqa_sm90_cu_f3e6f9ee_36904cuda3std3__484_GLOBAL__N__4e9b7c28_46_flash_fwd_hdim192_fp16_softcap_packgqa_sm90_cu_f3e6f9ee_36906ignoreE)
_ZN82_INTERNAL_4e9b7c28_46_flash_fwd_hdim192_fp16_softcap_packgqa_sm90_cu_f3e6f9ee_36904cuda3std3__484_GLOBAL__N__4e9b7c28_46_flash_fwd_hdim192_fp16_softcap_packgqa_sm90_cu_f3e6f9ee_36906ignoreE:
	.zero		1
	.type		_ZN82_INTERNAL_4e9b7c28_46_flash_fwd_hdim192_fp16_softcap_packgqa_sm90_cu_f3e6f9ee_36904cute7productE,@object
	.size		_ZN82_INTERNAL_4e9b7c28_46_flash_fwd_hdim192_fp16_softcap_packgqa_sm90_cu_f3e6f9ee_36904cute7productE,(_ZN82_INTERNAL_4e9b7c28_46_flash_fwd_hdim192_fp16_softcap_packgqa_sm90_cu_f3e6f9ee_36904cuda3std3__45__cpo3endE - _ZN82_INTERNAL_4e9b7c28_46_flash_fwd_hdim192_fp16_softcap_packgqa_sm90_cu_f3e6f9ee_36904cute7productE)
_ZN82_INTERNAL_4e9b7c28_46_flash_fwd_hdim192_fp16_softcap_packgqa_sm90_cu_f3e6f9ee_36904cute7productE:
	.zero		1
	.type		_ZN82_INTERNAL_4e9b7c28_46_flash_fwd_hdim192_fp16_softcap_packgqa_sm90_cu_f3e6f9ee_36904cuda3std3__45__cpo3endE,@object
	.size		_ZN82_INTERNAL_4e9b7c28_46_flash_fwd_hdim192_fp16_softcap_packgqa_sm90_cu_f3e6f9ee_36904cuda3std3__45__cpo3endE,(_ZN82_INTERNAL_4e9b7c28_46_flash_fwd_hdim192_fp16_softcap_packgqa_sm90_cu_f3e6f9ee_36904cuda3std3__419piecewise_constructE - _ZN82_INTERNAL_4e9b7c28_46_flash_fwd_hdim192_fp16_softcap_packgqa_sm90_cu_f3e6f9ee_36904cuda3std3__45__cpo3endE)
_ZN82_INTERNAL_4e9b7c28_46_flash_fwd_hdim192_fp16_softcap_packgqa_sm90_cu_f3e6f9ee_36904cuda3std3__45__cpo3endE:
	.zero		1
	.type		_ZN82_INTERNAL_4e9b7c28_46_flash_fwd_hdim192_fp16_softcap_packgqa_sm90_cu_f3e6f9ee_36904cuda3std3__419piecewise_constructE,@object
	.size		_ZN82_INTERNAL_4e9b7c28_46_flash_fwd_hdim192_fp16_softcap_packgqa_sm90_cu_f3e6f9ee_36904cuda3std3__419piecewise_constructE,(_ZN82_INTERNAL_4e9b7c28_46_flash_fwd_hdim192_fp16_softcap_packgqa_sm90_cu_f3e6f9ee_36904cuda3std3__45__cpo4cendE - _ZN82_INTERNAL_4e9b7c28_46_flash_fwd_hdim192_fp16_softcap_packgqa_sm90_cu_f3e6f9ee_36904cuda3std3__419piecewise_constructE)
_ZN82_INTERNAL_4e9b7c28_46_flash_fwd_hdim192_fp16_softcap_packgqa_sm90_cu_f3e6f9ee_36904cuda3std3__419piecewise_constructE:
	.zero		1
	.type		_ZN82_INTERNAL_4e9b7c28_46_flash_fwd_hdim192_fp16_softcap_packgqa_sm90_cu_f3e6f9ee_36904cuda3std3__45__cpo4cendE,@object
	.size		_ZN82_INTERNAL_4e9b7c28_46_flash_fwd_hdim192_fp16_softcap_packgqa_sm90_cu_f3e6f9ee_36904cuda3std3__45__cpo4cendE,(_ZN82_INTERNAL_4e9b7c28_46_flash_fwd_hdim192_fp16_softcap_packgqa_sm90_cu_f3e6f9ee_36904cuda3std6ranges3__45__cpo4swapE - _ZN82_INTERNAL_4e9b7c28_46_flash_fwd_hdim192_fp16_softcap_packgqa_sm90_cu_f3e6f9ee_36904cuda3std3__45__cpo4cendE)
_ZN82_INTERNAL_4e9b7c28_46_flash_fwd_hdim192_fp16_softcap_packgqa_sm90_cu_f3e6f9ee_36904cuda3std3__45__cpo4cendE:
	.zero		1
	.type		_ZN82_INTERNAL_4e9b7c28_46_flash_fwd_hdim192_fp16_softcap_packgqa_sm90_cu_f3e6f9ee_36904cuda3std6ranges3__45__cpo4swapE,@object
	.size		_ZN82_INTERNAL_4e9b7c28_46_flash_fwd_hdim192_fp16_softcap_packgqa_sm90_cu_f3e6f9ee_36904cuda3std6ranges3__45__cpo4swapE,(.L_7 - _ZN82_INTERNAL_4e9b7c28_46_flash_fwd_hdim192_fp16_softcap_packgqa_sm90_cu_f3e6f9ee_36904cuda3std6ranges3__45__cpo4swapE)
_ZN82_INTERNAL_4e9b7c28_46_flash_fwd_hdim192_fp16_softcap_packgqa_sm90_cu_f3e6f9ee_36904cuda3std6ranges3__45__cpo4swapE:
	.zero		1
.L_7:


//--------------------- .nv.constant0._ZN7cutlass13device_kernelIN5flash11enable_sm90INS1_16FlashAttnFwdSm90INS1_25CollectiveMainloopFwdSm90ILi2EN4cute5tupleIJNS5_1CILi1EEES8_S8_EEENS6_IJNS7_ILi128EEENS7_ILi112EEENS7_ILi192EEEEEELi192ENS_6half_tEfNS_4arch4Sm90ELb0ELb0ELb1ELb0ELb0ELb0ELb0ELb1ELb1ELb1ELb0ELb0EEENS1_21CollectiveEpilogueFwdINS6_IJSA_SC_SB_EEES9_SE_SG_Li256ELb0ELb1ELb0ELb0EEENS1_29StaticPersistentTileSchedulerILb0EEEEEEEEEvNT_6ParamsE --------------------------
	.section	.nv.constant0._ZN7cutlass13device_kernelIN5flash11enable_sm90INS1_16FlashAttnFwdSm90INS1_25CollectiveMainloopFwdSm90ILi2EN4cute5tupleIJNS5_1CILi1EEES8_S8_EEENS6_IJNS7_ILi128EEENS7_ILi112EEENS7_ILi192EEEEEELi192ENS_6half_tEfNS_4arch4Sm90ELb0ELb0ELb1ELb0ELb0ELb0ELb0ELb1ELb1ELb1ELb0ELb0EEENS1_21CollectiveEpilogueFwdINS6_IJSA_SC_SB_EEES9_SE_SG_Li256ELb0ELb1ELb0ELb0EEENS1_29StaticPersistentTileSchedulerILb0EEEEEEEEEvNT_6ParamsE,"a",@progbits
	.sectionflags	@""
	.align	4
.nv.constant0._ZN7cutlass13device_kernelIN5flash11enable_sm90INS1_16FlashAttnFwdSm90INS1_25CollectiveMainloopFwdSm90ILi2EN4cute5tupleIJNS5_1CILi1EEES8_S8_EEENS6_IJNS7_ILi128EEENS7_ILi112EEENS7_ILi192EEEEEELi192ENS_6half_tEfNS_4arch4Sm90ELb0ELb0ELb1ELb0ELb0ELb0ELb0ELb1ELb1ELb1ELb0ELb0EEENS1_21CollectiveEpilogueFwdINS6_IJSA_SC_SB_EEES9_SE_SG_Li256ELb0ELb1ELb0ELb0EEENS1_29StaticPersistentTileSchedulerILb0EEEEEEEEEvNT_6ParamsE:
	.zero		3456


//--------------------- .nv.constant0._ZN7cutlass13device_kernelIN5flash11enable_sm90INS1_16FlashAttnFwdSm90INS1_25CollectiveMainloopFwdSm90ILi2EN4cute5tupleIJNS5_1CILi2EEENS7_ILi1EEES9_EEENS6_IJNS7_ILi128EEENS7_ILi112EEENS7_ILi192EEEEEELi192ENS_6half_tEfNS_4arch4Sm90ELb0ELb0ELb1ELb0ELb0ELb0ELb0ELb1ELb1ELb1ELb0ELb0EEENS1_21CollectiveEpilogueFwdINS6_IJSB_SD_SC_EEESA_SF_SH_Li256ELb0ELb1ELb0ELb0EEENS1_29StaticPersistentTileSchedulerILb0EEEEEEEEEvNT_6ParamsE --------------------------
	.section	.nv.constant0._ZN7cutlass13device_kernelIN5flash11enable_sm90INS1_16FlashAttnFwdSm90INS1_25CollectiveMainloopFwdSm90ILi2EN4cute5tupleIJNS5_1CILi2EEENS7_ILi1EEES9_EEENS6_IJNS7_ILi128EEENS7_ILi112EEENS7_ILi192EEEEEELi192ENS_6half_tEfNS_4arch4Sm90ELb0ELb0ELb1ELb0ELb0ELb0ELb0ELb1ELb1ELb1ELb0ELb0EEENS1_21CollectiveEpilogueFwdINS6_IJSB_SD_SC_EEESA_SF_SH_Li256ELb0ELb1ELb0ELb0EEENS1_29StaticPersistentTileSchedulerILb0EEEEEEEEEvNT_6ParamsE,"a",@progbits
	.sectionflags	@""
	.align	4
.nv.constant0._ZN7cutlass13device_kernelIN5flash11enable_sm90INS1_16FlashAttnFwdSm90INS1_25CollectiveMainloopFwdSm90ILi2EN4cute5tupleIJNS5_1CILi2EEENS7_ILi1EEES9_EEENS6_IJNS7_ILi128EEENS7_ILi112EEENS7_ILi192EEEEEELi192ENS_6half_tEfNS_4arch4Sm90ELb0ELb0ELb1ELb0ELb0ELb0ELb0ELb1ELb1ELb1ELb0ELb0EEENS1_21CollectiveEpilogueFwdINS6_IJSB_SD_SC_EEESA_SF_SH_Li256ELb0ELb1ELb0ELb0EEENS1_29StaticPersistentTileSchedulerILb0EEEEEEEEEvNT_6ParamsE:
	.zero		3456


//--------------------- .nv.constant0._ZN7cutlass13device_kernelIN5flash11enable_sm90INS1_16FlashAttnFwdSm90INS1_25CollectiveMainloopFwdSm90ILi2EN4cute5tupleIJNS5_1CILi1EEES8_S8_EEENS6_IJNS7_ILi128EEENS7_ILi112EEENS7_ILi192EEEEEELi192ENS_6half_tEfNS_4arch4Sm90ELb0ELb0ELb1ELb1ELb0ELb0ELb0ELb1ELb1ELb1ELb0ELb0EEENS1_21CollectiveEpilogueFwdINS6_IJSA_SC_SB_EEES9_SE_SG_Li256ELb1ELb1ELb0ELb0EEENS1_36VarlenDynamicPersistentTileSchedulerILi128ELi112ELi256ELi128ELb0ELb1ELb1ELb0ELb1ELb1EEEEEEEEEvNT_6ParamsE --------------------------
	.section	.nv.constant0._ZN7cutlass13device_kernelIN5flash11enable_sm90INS1_16FlashAttnFwdSm90INS1_25CollectiveMainloopFwdSm90ILi2EN4cute5tupleIJNS5_1CILi1EEES8_S8_EEENS6_IJNS7_ILi128EEENS7_ILi112EEENS7_ILi192EEEEEELi192ENS_6half_tEfNS_4arch4Sm90ELb0ELb0ELb1ELb1ELb0ELb0ELb0ELb1ELb1ELb1ELb0ELb0EEENS1_21CollectiveEpilogueFwdINS6_IJSA_SC_SB_EEES9_SE_SG_Li256ELb1ELb1ELb0ELb0EEENS1_36VarlenDynamicPersistentTileSchedulerILi128ELi112ELi256ELi128ELb0ELb1ELb1ELb0ELb1ELb1EEEEEEEEEvNT_6ParamsE,"a",@progbits
	.sectionflags	@""
	.align	4
.nv.constant0._ZN7cutlass13device_kernelIN5flash11enable_sm90INS1_16FlashAttnFwdSm90INS1_25CollectiveMainloopFwdSm90ILi2EN4cute5tupleIJNS5_1CILi1EEES8_S8_EEENS6_IJNS7_ILi128EEENS7_ILi112EEENS7_ILi192EEEEEELi192ENS_6half_tEfNS_4arch4Sm90ELb0ELb0ELb1ELb1ELb0ELb0ELb0ELb1ELb1ELb1ELb0ELb0EEENS1_21CollectiveEpilogueFwdINS6_IJSA_SC_SB_EEES9_SE_SG_Li256ELb1ELb1ELb0ELb0EEENS1_36VarlenDynamicPersistentTileSchedulerILi128ELi112ELi256ELi128ELb0ELb1ELb1ELb0ELb1ELb1EEEEEEEEEvNT_6ParamsE:
	.zero		3584


//--------------------- .nv.constant0._ZN7cutlass13device_kernelIN5flash11enable_sm90INS1_16FlashAttnFwdSm90INS1_25CollectiveMainloopFwdSm90ILi2EN4cute5tupleIJNS5_1CILi1EEES8_S8_EEENS6_IJNS7_ILi128EEENS7_ILi112EEENS7_ILi192EEEEEELi192ENS_6half_tEfNS_4arch4Sm90ELb0ELb0ELb1ELb1ELb0ELb1ELb0ELb1ELb1ELb1ELb0ELb0EEENS1_21CollectiveEpilogueFwdINS6_IJSA_SC_SB_EEES9_SE_SG_Li256ELb1ELb1ELb0ELb0EEENS1_36VarlenDynamicPersistentTileSchedulerILi128ELi112ELi256ELi128ELb0ELb1ELb1ELb0ELb1ELb1EEEEEEEEEvNT_6ParamsE --------------------------
	.section	.nv.constant0._ZN7cutlass13device_kernelIN5flash11enable_sm90INS1_16FlashAttnFwdSm90INS1_25CollectiveMainloopFwdSm90ILi2EN4cute5tupleIJNS5_1CILi1EEES8_S8_EEENS6_IJNS7_ILi128EEENS7_ILi112EEENS7_ILi192EEEEEELi192ENS_6half_tEfNS_4arch4Sm90ELb0ELb0ELb1ELb1ELb0ELb1ELb0ELb1ELb1ELb1ELb0ELb0EEENS1_21CollectiveEpilogueFwdINS6_IJSA_SC_SB_EEES9_SE_SG_Li256ELb1ELb1ELb0ELb0EEENS1_36VarlenDynamicPersistentTileSchedulerILi128ELi112ELi256ELi128ELb0ELb1ELb1ELb0ELb1ELb1EEEEEEEEEvNT_6ParamsE,"a",@progbits
	.sectionflags	@""
	.align	4
.nv.constant0._ZN7cutlass13device_kernelIN5flash11enable_sm90INS1_16FlashAttnFwdSm90INS1_25CollectiveMainloopFwdSm90ILi2EN4cute5tupleIJNS5_1CILi1EEES8_S8_EEENS6_IJNS7_ILi128EEENS7_ILi112EEENS7_ILi192EEEEEELi192ENS_6half_tEfNS_4arch4Sm90ELb0ELb0ELb1ELb1ELb0ELb1ELb0ELb1ELb1ELb1ELb0ELb0EEENS1_21CollectiveEpilogueFwdINS6_IJSA_SC_SB_EEES9_SE_SG_Li256ELb1ELb1ELb0ELb0EEENS1_36VarlenDynamicPersistentTileSchedulerILi128ELi112ELi256ELi128ELb0ELb1ELb1ELb0ELb1ELb1EEEEEEEEEvNT_6ParamsE:
	.zero		3584


//--------------------- .nv.constant0._ZN7cutlass13device_kernelIN5flash11enable_sm90INS1_16FlashAttnFwdSm90INS1_25CollectiveMainloopFwdSm90ILi2EN4cute5tupleIJNS5_1CILi1EEES8_S8_EEENS6_IJNS7_ILi128EEENS7_ILi96EEENS7_ILi192EEEEEELi192ENS_6half_tEfNS_4arch4Sm90ELb0ELb1ELb1ELb0ELb0ELb0ELb0ELb1ELb1ELb1ELb0ELb0EEENS1_21CollectiveEpilogueFwdINS6_IJSA_SC_SB_EEES9_SE_SG_Li256ELb0ELb1ELb0ELb0EEENS1_30DynamicPersistentTileSchedulerILi256ELi128ELb0ELb1ELb1EEEEEEEEEvNT_6ParamsE --------------------------
	.section	.nv.constant0._ZN7cutlass13device_kernelIN5flash11enable_sm90INS1_16FlashAttnFwdSm90INS1_25CollectiveMainloopFwdSm90ILi2EN4cute5tupleIJNS5_1CILi1EEES8_S8_EEENS6_IJNS7_ILi128EEENS7_ILi96EEENS7_ILi192EEEEEELi192ENS_6half_tEfNS_4arch4Sm90ELb0ELb1ELb1ELb0ELb0ELb0ELb0ELb1ELb1ELb1ELb0ELb0EEENS1_21CollectiveEpilogueFwdINS6_IJSA_SC_SB_EEES9_SE_SG_Li256ELb0ELb1ELb0ELb0EEENS1_30DynamicPersistentTileSchedulerILi256ELi128ELb0ELb1ELb1EEEEEEEEEvNT_6ParamsE,"a",@progbits
	.sectionflags	@""
	.align	4
.nv.constant0._ZN7cutlass13device_kernelIN5flash11enable_sm90INS1_16FlashAttnFwdSm90INS1_25CollectiveMainloopFwdSm90ILi2EN4cute5tupleIJNS5_1CILi1EEES8_S8_EEENS6_IJNS7_ILi128EEENS7_ILi96EEENS7_ILi192EEEEEELi192ENS_6half_tEfNS_4arch4Sm90ELb0ELb1ELb1ELb0ELb0ELb0ELb0ELb1ELb1ELb1ELb0ELb0EEENS1_21CollectiveEpilogueFwdINS6_IJSA_SC_SB_EEES9_SE_SG_Li256ELb0ELb1ELb0ELb0EEENS1_30DynamicPersistentTileSchedulerILi256ELi128ELb0ELb1ELb1EEEEEEEEEvNT_6ParamsE:
	.zero		3584


//--------------------- .nv.constant0._ZN7cutlass13device_kernelIN5flash11enable_sm90INS1_16FlashAttnFwdSm90INS1_25CollectiveMainloopFwdSm90ILi2EN4cute5tupleIJNS5_1CILi1EEES8_S8_EEENS6_IJNS7_ILi128EEENS7_ILi96EEENS7_ILi192EEEEEELi192ENS_6half_tEfNS_4arch4Sm90ELb0ELb1ELb1ELb1ELb0ELb0ELb0ELb1ELb1ELb1ELb0ELb0EEENS1_21CollectiveEpilogueFwdINS6_IJSA_SC_SB_EEES9_SE_SG_Li256ELb1ELb1ELb0ELb0EEENS1_36VarlenDynamicPersistentTileSchedulerILi128ELi96ELi256ELi128ELb0ELb1ELb1ELb1ELb0ELb1EEEEEEEEEvNT_6ParamsE --------------------------
	.section	.nv.constant0._ZN7cutlass13device_kernelIN5flash11enable_sm90INS1_16FlashAttnFwdSm90INS1_25CollectiveMainloopFwdSm90ILi2EN4cute5tupleIJNS5_1CILi1EEES8_S8_EEENS6_IJNS7_ILi128EEENS7_ILi96EEENS7_ILi192EEEEEELi192ENS_6half_tEfNS_4arch4Sm90ELb0ELb1ELb1ELb1ELb0ELb0ELb0ELb1ELb1ELb1ELb0ELb0EEENS1_21CollectiveEpilogueFwdINS6_IJSA_SC_SB_EEES9_SE_SG_Li256ELb1ELb1ELb0ELb0EEENS1_36VarlenDynamicPersistentTileSchedulerILi128ELi96ELi256ELi128ELb0ELb1ELb1ELb1ELb0ELb1EEEEEEEEEvNT_6ParamsE,"a",@progbits
	.sectionflags	@""
	.align	4
.nv.constant0._ZN7cutlass13device_kernelIN5flash11enable_sm90INS1_16FlashAttnFwdSm90INS1_25CollectiveMainloopFwdSm90ILi2EN4cute5tupleIJNS5_1CILi1EEES8_S8_EEENS6_IJNS7_ILi128EEENS7_ILi96EEENS7_ILi192EEEEEELi192ENS_6half_tEfNS_4arch4Sm90ELb0ELb1ELb1ELb1ELb0ELb0ELb0ELb1ELb1ELb1ELb0ELb0EEENS1_21CollectiveEpilogueFwdINS6_IJSA_SC_SB_EEES9_SE_SG_Li256ELb1ELb1ELb0ELb0EEENS1_36VarlenDynamicPersistentTileSchedulerILi128ELi96ELi256ELi128ELb0ELb1ELb1ELb1ELb0ELb1EEEEEEEEEvNT_6ParamsE:
	.zero		3584


//--------------------- .nv.constant0._ZN7cutlass13device_kernelIN5flash11enable_sm90INS1_16FlashAttnFwdSm90INS1_25CollectiveMainloopFwdSm90ILi2EN4cute5tupleIJNS5_1CILi1EEES8_S8_EEENS6_IJNS7_ILi128EEENS7_ILi96EEENS7_ILi192EEEEEELi192ENS_6half_tEfNS_4arch4Sm90ELb0ELb1ELb1ELb1ELb0ELb1ELb0ELb1ELb1ELb1ELb0ELb0EEENS1_21CollectiveEpilogueFwdINS6_IJSA_SC_SB_EEES9_SE_SG_Li256ELb1ELb1ELb0ELb0EEENS1_36VarlenDynamicPersistentTileSchedulerILi128ELi96ELi256ELi128ELb0ELb1ELb1ELb1ELb0ELb1EEEEEEEEEvNT_6ParamsE --------------------------
	.section	.nv.constant0._ZN7cutlass13device_kernelIN5flash11enable_sm90INS1_16FlashAttnFwdSm90INS1_25CollectiveMainloopFwdSm90ILi2EN4cute5tupleIJNS5_1CILi1EEES8_S8_EEENS6_IJNS7_ILi128EEENS7_ILi96EEENS7_ILi192EEEEEELi192ENS_6half_tEfNS_4arch4Sm90ELb0ELb1ELb1ELb1ELb0ELb1ELb0ELb1ELb1ELb1ELb0ELb0EEENS1_21CollectiveEpilogueFwdINS6_IJSA_SC_SB_EEES9_SE_SG_Li256ELb1ELb1ELb0ELb0EEENS1_36VarlenDynamicPersistentTileSchedulerILi128ELi96ELi256ELi128ELb0ELb1ELb1ELb1ELb0ELb1EEEEEEEEEvNT_6ParamsE,"a",@progbits
	.sectionflags	@""
	.align	4
.nv.constant0._ZN7cutlass13device_kernelIN5flash11enable_sm90INS1_16FlashAttnFwdSm90INS1_25CollectiveMainloopFwdSm90ILi2EN4cute5tupleIJNS5_1CILi1EEES8_S8_EEENS6_IJNS7_ILi128EEENS7_ILi96EEENS7_ILi192EEEEEELi192ENS_6half_tEfNS_4arch4Sm90ELb0ELb1ELb1ELb1ELb0ELb1ELb0ELb1ELb1ELb1ELb0ELb0EEENS1_21CollectiveEpilogueFwdINS6_IJSA_SC_SB_EEES9_SE_SG_Li256ELb1ELb1ELb0ELb0EEENS1_36VarlenDynamicPersistentTileSchedulerILi128ELi96ELi256ELi128ELb0ELb1ELb1ELb1ELb0ELb1EEEEEEEEEvNT_6ParamsE:
	.zero		3584


//--------------------- .nv.constant0._ZN7cutlass13device_kernelIN5flash11enable_sm90INS1_16FlashAttnFwdSm90INS1_25CollectiveMainloopFwdSm90ILi2EN4cute5tupleIJNS5_1CILi1EEES8_S8_EEENS6_IJNS7_ILi128EEENS7_ILi112EEENS7_ILi192EEEEEELi192ENS_6half_tEfNS_4arch4Sm90ELb1ELb0ELb1ELb0ELb0ELb0ELb0ELb1ELb1ELb1ELb0ELb0EEENS1_21CollectiveEpilogueFwdINS6_IJSA_SC_SB_EEES9_SE_SG_Li256ELb0ELb1ELb0ELb0EEENS1_30DynamicPersistentTileSchedulerILi256ELi128ELb0ELb1ELb1EEEEEEEEEvNT_6ParamsE --------------------------
	.section	.nv.constant0._ZN7cutlass13device_kernelIN5flash11enable_sm90INS1_16FlashAttnFwdSm90INS1_25CollectiveMainloopFwdSm90ILi2EN4cute5tupleIJNS5_1CILi1EEES8_S8_EEENS6_IJNS7_ILi128EEENS7_ILi112EEENS7_ILi192EEEEEELi192ENS_6half_tEfNS_4arch4Sm90ELb1ELb0ELb1ELb0ELb0ELb0ELb0ELb1ELb1ELb1ELb0ELb0EEENS1_21CollectiveEpilogueFwdINS6_IJSA_SC_SB_EEES9_SE_SG_Li256ELb0ELb1ELb0ELb0EEENS1_30DynamicPersistentTileSchedulerILi256ELi128ELb0ELb1ELb1EEEEEEEEEvNT_6ParamsE,"a",@progbits
	.sectionflags	@""
	.align	4
.nv.constant0._ZN7cutlass13device_kernelIN5flash11enable_sm90INS1_16FlashAttnFwdSm90INS1_25CollectiveMainloopFwdSm90ILi2EN4cute5tupleIJNS5_1CILi1EEES8_S8_EEENS6_IJNS7_ILi128EEENS7_ILi112EEENS7_ILi192EEEEEELi192ENS_6half_tEfNS_4arch4Sm90ELb1ELb0ELb1ELb0ELb0ELb0ELb0ELb1ELb1ELb1ELb0ELb0EEENS1_21CollectiveEpilogueFwdINS6_IJSA_SC_SB_EEES9_SE_SG_Li256ELb0ELb1ELb0ELb0EEENS1_30DynamicPersistentTileSchedulerILi256ELi128ELb0ELb1ELb1EEEEEEEEEvNT_6ParamsE:
	.zero		3584


//--------------------- .nv.constant0._ZN7cutlass13device_kernelIN5flash11enable_sm90INS1_16FlashAttnFwdSm90INS1_25CollectiveMainloopFwdSm90ILi2EN4cute5tupleIJNS5_1CILi1EEES8_S8_EEENS6_IJNS7_ILi128EEENS7_ILi112EEENS7_ILi192EEEEEELi192ENS_6half_tEfNS_4arch4Sm90ELb1ELb0ELb1ELb1ELb0ELb0ELb0ELb1ELb1ELb1ELb0ELb0EEENS1_21CollectiveEpilogueFwdINS6_IJSA_SC_SB_EEES9_SE_SG_Li256ELb1ELb1ELb0ELb0EEENS1_36VarlenDynamicPersistentTileSchedulerILi128ELi112ELi256ELi128ELb0ELb1ELb1ELb1ELb1ELb1EEEEEEEEEvNT_6ParamsE --------------------------
	.section	.nv.constant0._ZN7cutlass13device_kernelIN5flash11enable_sm90INS1_16FlashAttnFwdSm90INS1_25CollectiveMainloopFwdSm90ILi2EN4cute5tupleIJNS5_1CILi1EEES8_S8_EEENS6_IJNS7_ILi128EEENS7_ILi112EEENS7_ILi192EEEEEELi192ENS_6half_tEfNS_4arch4Sm90ELb1ELb0ELb1ELb1ELb0ELb0ELb0ELb1ELb1ELb1ELb0ELb0EEENS1_21CollectiveEpilogueFwdINS6_IJSA_SC_SB_EEES9_SE_SG_Li256ELb1ELb1ELb0ELb0EEENS1_36VarlenDynamicPersistentTileSchedulerILi128ELi112ELi256ELi128ELb0ELb1ELb1ELb1ELb1ELb1EEEEEEEEEvNT_6ParamsE,"a",@progbits
	.sectionflags	@""
	.align	4
.nv.constant0._ZN7cutlass13device_kernelIN5flash11enable_sm90INS1_16FlashAttnFwdSm90INS1_25CollectiveMainloopFwdSm90ILi2EN4cute5tupleIJNS5_1CILi1EEES8_S8_EEENS6_IJNS7_ILi128EEENS7_ILi112EEENS7_ILi192EEEEEELi192ENS_6half_tEfNS_4arch4Sm90ELb1ELb0ELb1ELb1ELb0ELb0ELb0ELb1ELb1ELb1ELb0ELb0EEENS1_21CollectiveEpilogueFwdINS6_IJSA_SC_SB_EEES9_SE_SG_Li256ELb1ELb1ELb0ELb0EEENS1_36VarlenDynamicPersistentTileSchedulerILi128ELi112ELi256ELi128ELb0ELb1ELb1ELb1ELb1ELb1EEEEEEEEEvNT_6ParamsE:
	.zero		3584


//--------------------- .nv.constant0._ZN7cutlass13device_kernelIN5flash11enable_sm90INS1_16FlashAttnFwdSm90INS1_25CollectiveMainloopFwdSm90ILi2EN4cute5tupleIJNS5_1CILi1EEES8_S8_EEENS6_IJNS7_ILi128EEENS7_ILi112EEENS7_ILi192EEEEEELi192ENS_6half_tEfNS_4arch4Sm90ELb1ELb0ELb1ELb1ELb0ELb1ELb0ELb1ELb1ELb1ELb0ELb0EEENS1_21CollectiveEpilogueFwdINS6_IJSA_SC_SB_EEES9_SE_SG_Li256ELb1ELb1ELb0ELb0EEENS1_36VarlenDynamicPersistentTileSchedulerILi128ELi112ELi256ELi128ELb0ELb1ELb1ELb1ELb1ELb1EEEEEEEEEvNT_6ParamsE --------------------------
	.section	.nv.constant0._ZN7cutlass13device_kernelIN5flash11enable_sm90INS1_16FlashAttnFwdSm90INS1_25CollectiveMainloopFwdSm90ILi2EN4cute5tupleIJNS5_1CILi1EEES8_S8_EEENS6_IJNS7_ILi128EEENS7_ILi112EEENS7_ILi192EEEEEELi192ENS_6half_tEfNS_4arch4Sm90ELb1ELb0ELb1ELb1ELb0ELb1ELb0ELb1ELb1ELb1ELb0ELb0EEENS1_21CollectiveEpilogueFwdINS6_IJSA_SC_SB_EEES9_SE_SG_Li256ELb1ELb1ELb0ELb0EEENS1_36VarlenDynamicPersistentTileSchedulerILi128ELi112ELi256ELi128ELb0ELb1ELb1ELb1ELb1ELb1EEEEEEEEEvNT_6ParamsE,"a",@progbits
	.sectionflags	@""
	.align	4
.nv.constant0._ZN7cutlass13device_kernelIN5flash11enable_sm90INS1_16FlashAttnFwdSm90INS1_25CollectiveMainloopFwdSm90ILi2EN4cute5tupleIJNS5_1CILi1EEES8_S8_EEENS6_IJNS7_ILi128EEENS7_ILi112EEENS7_ILi192EEEEEELi192ENS_6half_tEfNS_4arch4Sm90ELb1ELb0ELb1ELb1ELb0ELb1ELb0ELb1ELb1ELb1ELb0ELb0EEENS1_21CollectiveEpilogueFwdINS6_IJSA_SC_SB_EEES9_SE_SG_Li256ELb1ELb1ELb0ELb0EEENS1_36VarlenDynamicPersistentTileSchedulerILi128ELi112ELi256ELi128ELb0ELb1ELb1ELb1ELb1ELb1EEEEEEEEEvNT_6ParamsE:
	.zero		3584


//--------------------- SYMBOLS --------------------------

	.type		.nv.reservedSmem.offset0,@object
	.size		.nv.reservedSmem.offset0,0x4
